	.target	sm_100a

	.elftype	@"ET_EXEC"


//--------------------- .note.nv.tkinfo           --------------------------
	.section	.note.nv.tkinfo,"",@"SHT_NOTE"
	.sectionflags	@"SHF_NOTE_NV_TKINFO"
	.tkinfo
        /*0018*/ 	.word	0x00000002
        /*0030*/ 	.string	""
        /*0030*/ 	.string	"ptxas"
        /*0030*/ 	.string	"Cuda compilation tools, release 13.0, V13.0.88"
        /*0030*/ 	.string	"Build cuda_13.0.r13.0/compiler.36424714_0"
        /*0030*/ 	.string	"-arch sm_100a -m 64 "



//--------------------- .note.nv.cuinfo           --------------------------
	.section	.note.nv.cuinfo,"",@"SHT_NOTE"
	.sectionflags	@"SHF_NOTE_NV_CUINFO"
        /*0018*/ 	.short	0x0002
        /*001a*/ 	.short	0x0064
        /*001c*/ 	.short	0x0082
	.zero		2


//--------------------- .nv.info                  --------------------------
	.section	.nv.info,"",@"SHT_CUDA_INFO"
	.align	4


	//----- nvinfo : EIATTR_REGCOUNT
	.align		4
        /*0000*/ 	.byte	0x04, 0x2f
        /*0002*/ 	.short	(.L_19 - .L_18)
	.align		4
.L_18:
        /*0004*/ 	.word	index@(_ZN7cutlass13device_kernelINS_4gemm6kernel13GemmUniversalIN4cute5tupleIJiiiiEEENS1_10collective13CollectiveMmaINS1_35MainloopSm100TmaUmmaWarpSpecializedILi3ELi2ELi4ENS5_IJNS4_1CILi1EEESB_SB_EEEEENS5_IJNSA_ILi64EEESE_SE_EEENS_12float_e4m3_tENS5_IJlSB_lEEESG_SH_NS4_8TiledMMAINS4_8MMA_AtomIJNS4_10MMA_TraitsINS4_19SM100_MMA_F8F6F4_SSEJSG_SG_fSE_SE_NS4_17integral_constantINS4_4UMMA5MajorELSO_0EEESP_NSM_INSN_7ScaleInELSQ_0EEESR_EEEEEENS4_6LayoutISC_NS5_IJNSA_ILi0EEESV_SV_EEEEENS5_IJNS4_10UnderscoreESY_SY_EEEEENS4_13SM90_TMA_LOADENS4_14ComposedLayoutINS4_7SwizzleILi2ELi4ELi3EEENS4_18smem_ptr_flag_bitsILi8EEENSU_INS5_IJNSA_ILi8EEESE_EEENS5_IJSE_SB_EEEEEEEvNS4_8identityES11_S1B_vS1C_EENS_8epilogue10collective18CollectiveEpilogueINS1E_23Sm100TmaWarpSpecializedILi1ELi1ELi32ELb0ELb0EEEJSF_NS5_IJNSU_ISE_SB_EES1J_EEESG_SH_SG_SH_NS1E_6fusion15FusionCallbacksIS1I_NS1L_17LinearCombinationISG_fSG_fLNS_15FloatRoundStyleE2EEESF_S1K_JEEENS4_5SM1004TMEM4LOAD26SM100_TMEM_LOAD_16dp32b32xES11_S1B_NS4_39AutoVectorizingCopyWithAssumedAlignmentILi128EEENS4_14SM90_TMA_STOREES1B_S1W_S1W_EEEvvEEEEvNT_6ParamsE)
        /*0008*/ 	.word	0x00000078


	//----- nvinfo : EIATTR_FRAME_SIZE
	.align		4
.L_19:
        /*000c*/ 	.byte	0x04, 0x11
        /*000e*/ 	.short	(.L_21 - .L_20)
	.align		4
.L_20:
        /*0010*/ 	.word	index@($__internal_2_$__cuda_sm10x_tcgen05_guardrail_trap_unallocated_columns_being_dealloced)
        /*0014*/ 	.word	0x00000000


	//----- nvinfo : EIATTR_FRAME_SIZE
	.align		4
.L_21:
        /*0018*/ 	.byte	0x04, 0x11
        /*001a*/ 	.short	(.L_23 - .L_22)
	.align		4
.L_22:
        /*001c*/ 	.word	index@($__internal_1_$__cuda_sm10x_tcgen05_guardrail_trap_phase_invalid_during_alloc)
        /*0020*/ 	.word	0x00000000


	//----- nvinfo : EIATTR_FRAME_SIZE
	.align		4
.L_23:
        /*0024*/ 	.byte	0x04, 0x11
        /*0026*/ 	.short	(.L_25 - .L_24)
	.align		4
.L_24:
        /*0028*/ 	.word	index@($__internal_0_$__cuda_sm10x_tcgen05_guardrail_trap_col_being_dealloced_not_returned_by_alloc)
        /*002c*/ 	.word	0x00000000


	//----- nvinfo : EIATTR_FRAME_SIZE
	.align		4
.L_25:
        /*0030*/ 	.byte	0x04, 0x11
        /*0032*/ 	.short	(.L_27 - .L_26)
	.align		4
.L_26:
        /*0034*/ 	.word	index@(_ZN7cutlass13device_kernelINS_4gemm6kernel13GemmUniversalIN4cute5tupleIJiiiiEEENS1_10collective13CollectiveMmaINS1_35MainloopSm100TmaUmmaWarpSpecializedILi3ELi2ELi4ENS5_IJNS4_1CILi1EEESB_SB_EEEEENS5_IJNSA_ILi64EEESE_SE_EEENS_12float_e4m3_tENS5_IJlSB_lEEESG_SH_NS4_8TiledMMAINS4_8MMA_AtomIJNS4_10MMA_TraitsINS4_19SM100_MMA_F8F6F4_SSEJSG_SG_fSE_SE_NS4_17integral_constantINS4_4UMMA5MajorELSO_0EEESP_NSM_INSN_7ScaleInELSQ_0EEESR_EEEEEENS4_6LayoutISC_NS5_IJNSA_ILi0EEESV_SV_EEEEENS5_IJNS4_10UnderscoreESY_SY_EEEEENS4_13SM90_TMA_LOADENS4_14ComposedLayoutINS4_7SwizzleILi2ELi4ELi3EEENS4_18smem_ptr_flag_bitsILi8EEENSU_INS5_IJNSA_ILi8EEESE_EEENS5_IJSE_SB_EEEEEEEvNS4_8identityES11_S1B_vS1C_EENS_8epilogue10collective18CollectiveEpilogueINS1E_23Sm100TmaWarpSpecializedILi1ELi1ELi32ELb0ELb0EEEJSF_NS5_IJNSU_ISE_SB_EES1J_EEESG_SH_SG_SH_NS1E_6fusion15FusionCallbacksIS1I_NS1L_17LinearCombinationISG_fSG_fLNS_15FloatRoundStyleE2EEESF_S1K_JEEENS4_5SM1004TMEM4LOAD26SM100_TMEM_LOAD_16dp32b32xES11_S1B_NS4_39AutoVectorizingCopyWithAssumedAlignmentILi128EEENS4_14SM90_TMA_STOREES1B_S1W_S1W_EEEvvEEEEvNT_6ParamsE)
        /*0038*/ 	.word	0x00000000


	//----- nvinfo : EIATTR_MIN_STACK_SIZE
	.align		4
.L_27:
        /*003c*/ 	.byte	0x04, 0x12
        /*003e*/ 	.short	(.L_29 - .L_28)
	.align		4
.L_28:
        /*0040*/ 	.word	index@(_ZN7cutlass13device_kernelINS_4gemm6kernel13GemmUniversalIN4cute5tupleIJiiiiEEENS1_10collective13CollectiveMmaINS1_35MainloopSm100TmaUmmaWarpSpecializedILi3ELi2ELi4ENS5_IJNS4_1CILi1EEESB_SB_EEEEENS5_IJNSA_ILi64EEESE_SE_EEENS_12float_e4m3_tENS5_IJlSB_lEEESG_SH_NS4_8TiledMMAINS4_8MMA_AtomIJNS4_10MMA_TraitsINS4_19SM100_MMA_F8F6F4_SSEJSG_SG_fSE_SE_NS4_17integral_constantINS4_4UMMA5MajorELSO_0EEESP_NSM_INSN_7ScaleInELSQ_0EEESR_EEEEEENS4_6LayoutISC_NS5_IJNSA_ILi0EEESV_SV_EEEEENS5_IJNS4_10UnderscoreESY_SY_EEEEENS4_13SM90_TMA_LOADENS4_14ComposedLayoutINS4_7SwizzleILi2ELi4ELi3EEENS4_18smem_ptr_flag_bitsILi8EEENSU_INS5_IJNSA_ILi8EEESE_EEENS5_IJSE_SB_EEEEEEEvNS4_8identityES11_S1B_vS1C_EENS_8epilogue10collective18CollectiveEpilogueINS1E_23Sm100TmaWarpSpecializedILi1ELi1ELi32ELb0ELb0EEEJSF_NS5_IJNSU_ISE_SB_EES1J_EEESG_SH_SG_SH_NS1E_6fusion15FusionCallbacksIS1I_NS1L_17LinearCombinationISG_fSG_fLNS_15FloatRoundStyleE2EEESF_S1K_JEEENS4_5SM1004TMEM4LOAD26SM100_TMEM_LOAD_16dp32b32xES11_S1B_NS4_39AutoVectorizingCopyWithAssumedAlignmentILi128EEENS4_14SM90_TMA_STOREES1B_S1W_S1W_EEEvvEEEEvNT_6ParamsE)
        /*0044*/ 	.word	0x00000000
.L_29:


//--------------------- .nv.compat                --------------------------
	.section	.nv.compat,"",@"SHT_CUDA_COMPAT_INFO"
	.align	4
        /*0000*/ 	.byte	0x02, 0x09, 0x01, 0x00, 0x02, 0x02, 0x02, 0x00, 0x02, 0x05, 0x05, 0x00, 0x03, 0x07, 0x01, 0x01
        /*0010*/ 	.byte	0x02, 0x03, 0x01, 0x00, 0x02, 0x06, 0x01, 0x00, 0x04, 0x0b, 0x08, 0x00, 0x09, 0x00, 0x00, 0x00
        /*0020*/ 	.byte	0x00, 0x00, 0x00, 0x00


//--------------------- .nv.info._ZN7cutlass13device_kernelINS_4gemm6kernel13GemmUniversalIN4cute5tupleIJiiiiEEENS1_10collective13CollectiveMmaINS1_35MainloopSm100TmaUmmaWarpSpecializedILi3ELi2ELi4ENS5_IJNS4_1CILi1EEESB_SB_EEEEENS5_IJNSA_ILi64EEESE_SE_EEENS_12float_e4m3_tENS5_IJlSB_lEEESG_SH_NS4_8TiledMMAINS4_8MMA_AtomIJNS4_10MMA_TraitsINS4_19SM100_MMA_F8F6F4_SSEJSG_SG_fSE_SE_NS4_17integral_constantINS4_4UMMA5MajorELSO_0EEESP_NSM_INSN_7ScaleInELSQ_0EEESR_EEEEEENS4_6LayoutISC_NS5_IJNSA_ILi0EEESV_SV_EEEEENS5_IJNS4_10UnderscoreESY_SY_EEEEENS4_13SM90_TMA_LOADENS4_14ComposedLayoutINS4_7SwizzleILi2ELi4ELi3EEENS4_18smem_ptr_flag_bitsILi8EEENSU_INS5_IJNSA_ILi8EEESE_EEENS5_IJSE_SB_EEEEEEEvNS4_8identityES11_S1B_vS1C_EENS_8epilogue10collective18CollectiveEpilogueINS1E_23Sm100TmaWarpSpecializedILi1ELi1ELi32ELb0ELb0EEEJSF_NS5_IJNSU_ISE_SB_EES1J_EEESG_SH_SG_SH_NS1E_6fusion15FusionCallbacksIS1I_NS1L_17LinearCombinationISG_fSG_fLNS_15FloatRoundStyleE2EEESF_S1K_JEEENS4_5SM1004TMEM4LOAD26SM100_TMEM_LOAD_16dp32b32xES11_S1B_NS4_39AutoVectorizingCopyWithAssumedAlignmentILi128EEENS4_14SM90_TMA_STOREES1B_S1W_S1W_EEEvvEEEEvNT_6ParamsE --------------------------
	.section	.nv.info._ZN7cutlass13device_kernelINS_4gemm6kernel13GemmUniversalIN4cute5tupleIJiiiiEEENS1_10collective13CollectiveMmaINS1_35MainloopSm100TmaUmmaWarpSpecializedILi3ELi2ELi4ENS5_IJNS4_1CILi1EEESB_SB_EEEEENS5_IJNSA_ILi64EEESE_SE_EEENS_12float_e4m3_tENS5_IJlSB_lEEESG_SH_NS4_8TiledMMAINS4_8MMA_AtomIJNS4_10MMA_TraitsINS4_19SM100_MMA_F8F6F4_SSEJSG_SG_fSE_SE_NS4_17integral_constantINS4_4UMMA5MajorELSO_0EEESP_NSM_INSN_7ScaleInELSQ_0EEESR_EEEEEENS4_6LayoutISC_NS5_IJNSA_ILi0EEESV_SV_EEEEENS5_IJNS4_10UnderscoreESY_SY_EEEEENS4_13SM90_TMA_LOADENS4_14ComposedLayoutINS4_7SwizzleILi2ELi4ELi3EEENS4_18smem_ptr_flag_bitsILi8EEENSU_INS5_IJNSA_ILi8EEESE_EEENS5_IJSE_SB_EEEEEEEvNS4_8identityES11_S1B_vS1C_EENS_8epilogue10collective18CollectiveEpilogueINS1E_23Sm100TmaWarpSpecializedILi1ELi1ELi32ELb0ELb0EEEJSF_NS5_IJNSU_ISE_SB_EES1J_EEESG_SH_SG_SH_NS1E_6fusion15FusionCallbacksIS1I_NS1L_17LinearCombinationISG_fSG_fLNS_15FloatRoundStyleE2EEESF_S1K_JEEENS4_5SM1004TMEM4LOAD26SM100_TMEM_LOAD_16dp32b32xES11_S1B_NS4_39AutoVectorizingCopyWithAssumedAlignmentILi128EEENS4_14SM90_TMA_STOREES1B_S1W_S1W_EEEvvEEEEvNT_6ParamsE,"",@"SHT_CUDA_INFO"
	.sectionflags	@""
	.align	4


	//----- nvinfo : EIATTR_CUDA_API_VERSION
	.align		4
        /*0000*/ 	.byte	0x04, 0x37
        /*0002*/ 	.short	(.L_31 - .L_30)
.L_30:
        /*0004*/ 	.word	0x00000082


	//----- nvinfo : EIATTR_KPARAM_INFO
	.align		4
.L_31:
        /*0008*/ 	.byte	0x04, 0x17
        /*000a*/ 	.short	(.L_33 - .L_32)
.L_32:
        /*000c*/ 	.word	0x00000000
        /*0010*/ 	.short	0x0000
        /*0012*/ 	.short	0x0000
        /*0014*/ 	.byte	0x00, 0xf0, 0x01, 0x20


	//----- nvinfo : EIATTR_AT_ENTRY_FRAGMENTS
	.align		4
.L_33:
        /*0018*/ 	.byte	0x04, 0x4f
        /*001a*/ 	.short	(.L_35 - .L_34)


	//   ....[0]....
.L_34:
        /*001c*/ 	.word	0x00000006


	//----- nvinfo : EIATTR_RESERVED_SMEM_USED
	.align		4
.L_35:
        /*0020*/ 	.byte	0x01, 0x41
	.zero		2


	//----- nvinfo : EIATTR_SPARSE_MMA_MASK
	.align		4
        /*0024*/ 	.byte	0x03, 0x50
        /*0026*/ 	.short	0x0000


	//----- nvinfo : EIATTR_TCGEN05_1CTA_USED
	.align		4
        /*0028*/ 	.byte	0x01, 0x51
	.zero		2


	//----- nvinfo : EIATTR_MAXREG_COUNT
	.align		4
        /*002c*/ 	.byte	0x03, 0x1b
        /*002e*/ 	.short	0x00ff


	//----- nvinfo : EIATTR_NUM_BARRIERS
	.align		4
        /*0030*/ 	.byte	0x02, 0x4c
        /*0032*/ 	.byte	0x07
	.zero		1


	//----- nvinfo : EIATTR_EXTERNS
	.align		4
        /*0034*/ 	.byte	0x04, 0x0f
        /*0036*/ 	.short	(.L_37 - .L_36)


	//   ....[0]....
	.align		4
.L_36:
        /*0038*/ 	.word	index@(__assertfail)


	//----- nvinfo : EIATTR_MERCURY_ISA_VERSION
	.align		4
.L_37:
        /*003c*/ 	.byte	0x03, 0x5f
        /*003e*/ 	.short	0x0101


	//----- nvinfo : EIATTR_INT_WARP_WIDE_INSTR_OFFSETS
	.align		4
        /*0040*/ 	.byte	0x04, 0x31
        /*0042*/ 	.short	(.L_39 - .L_38)


	//   ....[0]....
.L_38:
        /*0044*/ 	.word	0x00001d40


	//   ....[1]....
        /*0048*/ 	.word	0x00003680


	//   ....[2]....
        /*004c*/ 	.word	0x000036a0


	//   ....[3]....
        /*0050*/ 	.word	0x000036d0


	//   ....[4]....
        /*0054*/ 	.word	0x000040e0


	//   ....[5]....
        /*0058*/ 	.word	0x000041d0


	//----- nvinfo : EIATTR_COOP_GROUP_MASK_REGIDS
	.align		4
.L_39:
        /*005c*/ 	.byte	0x04, 0x29
        /*005e*/ 	.short	(.L_41 - .L_40)


	//   ....[0]....
.L_40:
        /*0060*/ 	.word	0xffffffff


	//   ....[1]....
        /*0064*/ 	.word	0xffffffff


	//   ....[2]....
        /*0068*/ 	.word	0xffffffff


	//   ....[3]....
        /*006c*/ 	.word	0xffffffff


	//   ....[4]....
        /*0070*/ 	.word	0xffffffff


	//   ....[5]....
        /*0074*/ 	.word	0xffffffff


	//   ....[6]....
        /*0078*/ 	.word	0xffffffff


	//   ....[7]....
        /*007c*/ 	.word	0xffffffff


	//   ....[8]....
        /*0080*/ 	.word	0xffffffff


	//   ....[9]....
        /*0084*/ 	.word	0xffffffff


	//   ....[10]....
        /*0088*/ 	.word	0xffffffff


	//   ....[11]....
        /*008c*/ 	.word	0xffffffff


	//   ....[12]....
        /*0090*/ 	.word	0xffffffff


	//----- nvinfo : EIATTR_COOP_GROUP_INSTR_OFFSETS
	.align		4
.L_41:
        /*0094*/ 	.byte	0x04, 0x28
        /*0096*/ 	.short	(.L_43 - .L_42)


	//   ....[0]....
.L_42:
        /*0098*/ 	.word	0x00000090


	//   ....[1]....
        /*009c*/ 	.word	0x000004d0


	//   ....[2]....
        /*00a0*/ 	.word	0x00000620


	//   ....[3]....
        /*00a4*/ 	.word	0x00000760


	//   ....[4]....
        /*00a8*/ 	.word	0x00000860


	//   ....[5]....
        /*00ac*/ 	.word	0x000009d0


	//   ....[6]....
        /*00b0*/ 	.word	0x00000b70


	//   ....[7]....
        /*00b4*/ 	.word	0x00001c20


	//   ....[8]....
        /*00b8*/ 	.word	0x00002970


	//   ....[9]....
        /*00bc*/ 	.word	0x00002b80


	//   ....[10]....
        /*00c0*/ 	.word	0x00002bb0


	//   ....[11]....
        /*00c4*/ 	.word	0x00003560


	//   ....[12]....
        /*00c8*/ 	.word	0x00003790


	//----- nvinfo : EIATTR_VRC_CTA_INIT_COUNT
	.align		4
.L_43:
        /*00cc*/ 	.byte	0x02, 0x4a
        /*00ce*/ 	.byte	0x80
	.zero		1


	//----- nvinfo : EIATTR_SYSCALL_OFFSETS
	.align		4
        /*00d0*/ 	.byte	0x04, 0x46
        /*00d2*/ 	.short	(.L_45 - .L_44)


	//   ....[0]....
.L_44:
        /*00d4*/ 	.word	0x00004bf0


	//   ....[1]....
        /*00d8*/ 	.word	0x00004d30


	//   ....[2]....
        /*00dc*/ 	.word	0x00005490


	//----- nvinfo : EIATTR_MBARRIER_INSTR_OFFSETS
	.align		4
.L_45:
        /*00e0*/ 	.byte	0x04, 0x39
        /*00e2*/ 	.short	(.L_47 - .L_46)


	//   ....[0]....
.L_46:
        /*00e4*/ 	.word	0x000005b0
        /*00e8*/ 	.word	0x000000ff
        /*00ec*/ 	.word	0x00000000
        /*00f0*/ 	.short	0x0100
        /*00f2*/ 	.byte	0x05
	.zero		1


	//   ....[1]....
        /*00f4*/ 	.word	0x000005c0
        /*00f8*/ 	.word	0x000000ff
        /*00fc*/ 	.word	0x00000018
        /*0100*/ 	.short	0x0100
        /*0102*/ 	.byte	0x05
	.zero		1


	//   ....[2]....
        /*0104*/ 	.word	0x000005d0
        /*0108*/ 	.word	0x000000ff
        /*010c*/ 	.word	0x00000008
        /*0110*/ 	.short	0x0100
        /*0112*/ 	.byte	0x05
	.zero		1


	//   ....[3]....
        /*0114*/ 	.word	0x000005e0
        /*0118*/ 	.word	0x000000ff
        /*011c*/ 	.word	0x00000020
        /*0120*/ 	.short	0x0100
        /*0122*/ 	.byte	0x05
	.zero		1


	//   ....[4]....
        /*0124*/ 	.word	0x000005f0
        /*0128*/ 	.word	0x000000ff
        /*012c*/ 	.word	0x00000010
        /*0130*/ 	.short	0x0100
        /*0132*/ 	.byte	0x05
	.zero		1


	//   ....[5]....
        /*0134*/ 	.word	0x00000600
        /*0138*/ 	.word	0x000000ff
        /*013c*/ 	.word	0x00000028
        /*0140*/ 	.short	0x0100
        /*0142*/ 	.byte	0x05
	.zero		1


	//   ....[6]....
        /*0144*/ 	.word	0x00000730
        /*0148*/ 	.word	0x000000ff
        /*014c*/ 	.word	0x00000030
        /*0150*/ 	.short	0x0100
        /*0152*/ 	.byte	0x06
	.zero		1


	//   ....[7]....
        /*0154*/ 	.word	0x00000740
        /*0158*/ 	.word	0x000000ff
        /*015c*/ 	.word	0x00000038
        /*0160*/ 	.short	0x0100
        /*0162*/ 	.byte	0x06
	.zero		1


	//   ....[8]....
        /*0164*/ 	.word	0x00000830
        /*0168*/ 	.word	0x000000ff
        /*016c*/ 	.word	0x00000040
        /*0170*/ 	.short	0x0100
        /*0172*/ 	.byte	0x05
	.zero		1


	//   ....[9]....
        /*0174*/ 	.word	0x00000840
        /*0178*/ 	.word	0x000000ff
        /*017c*/ 	.word	0x00000048
        /*0180*/ 	.short	0x0100
        /*0182*/ 	.byte	0x05
	.zero		1


	//   ....[10]....
        /*0184*/ 	.word	0x00000980
        /*0188*/ 	.word	0x000000ff
        /*018c*/ 	.word	0x00000050
        /*0190*/ 	.short	0x0100
        /*0192*/ 	.byte	0x05
	.zero		1


	//   ....[11]....
        /*0194*/ 	.word	0x00000990
        /*0198*/ 	.word	0x000000ff
        /*019c*/ 	.word	0x00000060
        /*01a0*/ 	.short	0x0100
        /*01a2*/ 	.byte	0x05
	.zero		1


	//   ....[12]....
        /*01a4*/ 	.word	0x000009a0
        /*01a8*/ 	.word	0x000000ff
        /*01ac*/ 	.word	0x00000058
        /*01b0*/ 	.short	0x0100
        /*01b2*/ 	.byte	0x05
	.zero		1


	//   ....[13]....
        /*01b4*/ 	.word	0x000009b0
        /*01b8*/ 	.word	0x000000ff
        /*01bc*/ 	.word	0x00000068
        /*01c0*/ 	.short	0x0100
        /*01c2*/ 	.byte	0x05
	.zero		1


	//   ....[14]....
        /*01c4*/ 	.word	0x00000ae0
        /*01c8*/ 	.word	0x000000ff
        /*01cc*/ 	.word	0x00000070
        /*01d0*/ 	.short	0x0100
        /*01d2*/ 	.byte	0x06
	.zero		1


	//   ....[15]....
        /*01d4*/ 	.word	0x00000af0
        /*01d8*/ 	.word	0x000000ff
        /*01dc*/ 	.word	0x00000090
        /*01e0*/ 	.short	0x0100
        /*01e2*/ 	.byte	0x06
	.zero		1


	//   ....[16]....
        /*01e4*/ 	.word	0x00000b00
        /*01e8*/ 	.word	0x000000ff
        /*01ec*/ 	.word	0x00000078
        /*01f0*/ 	.short	0x0100
        /*01f2*/ 	.byte	0x06
	.zero		1


	//   ....[17]....
        /*01f4*/ 	.word	0x00000b10
        /*01f8*/ 	.word	0x000000ff
        /*01fc*/ 	.word	0x00000098
        /*0200*/ 	.short	0x0100
        /*0202*/ 	.byte	0x06
	.zero		1


	//   ....[18]....
        /*0204*/ 	.word	0x00000b20
        /*0208*/ 	.word	0x000000ff
        /*020c*/ 	.word	0x00000080
        /*0210*/ 	.short	0x0100
        /*0212*/ 	.byte	0x06
	.zero		1


	//   ....[19]....
        /*0214*/ 	.word	0x00000b30
        /*0218*/ 	.word	0x000000ff
        /*021c*/ 	.word	0x000000a0
        /*0220*/ 	.short	0x0100
        /*0222*/ 	.byte	0x06
	.zero		1


	//   ....[20]....
        /*0224*/ 	.word	0x00000b40
        /*0228*/ 	.word	0x000000ff
        /*022c*/ 	.word	0x00000088
        /*0230*/ 	.short	0x0100
        /*0232*/ 	.byte	0x06
	.zero		1


	//   ....[21]....
        /*0234*/ 	.word	0x00000b50
        /*0238*/ 	.word	0x000000ff
        /*023c*/ 	.word	0x000000a8
        /*0240*/ 	.short	0x0100
        /*0242*/ 	.byte	0x06
	.zero		1


	//   ....[22]....
        /*0244*/ 	.word	0x00000c40
        /*0248*/ 	.word	0x000000ff
        /*024c*/ 	.word	0x000000b0
        /*0250*/ 	.short	0x0100
        /*0252*/ 	.byte	0x05
	.zero		1


	//   ....[23]....
        /*0254*/ 	.word	0x00000c50
        /*0258*/ 	.word	0x000000ff
        /*025c*/ 	.word	0x000000c0
        /*0260*/ 	.short	0x0100
        /*0262*/ 	.byte	0x05
	.zero		1


	//   ....[24]....
        /*0264*/ 	.word	0x00000c60
        /*0268*/ 	.word	0x000000ff
        /*026c*/ 	.word	0x000000b8
        /*0270*/ 	.short	0x0100
        /*0272*/ 	.byte	0x05
	.zero		1


	//   ....[25]....
        /*0274*/ 	.word	0x00000c70
        /*0278*/ 	.word	0x000000ff
        /*027c*/ 	.word	0x000000c8
        /*0280*/ 	.short	0x0100
        /*0282*/ 	.byte	0x05
	.zero		1


	//   ....[26]....
        /*0284*/ 	.word	0x00001540
        /*0288*/ 	.word	0x00000003
        /*028c*/ 	.word	0x000000c0
        /*0290*/ 	.short	0x010a
        /*0292*/ 	.byte	0xff
	.zero		1


	//   ....[27]....
        /*0294*/ 	.word	0x00001570
        /*0298*/ 	.word	0x00000003
        /*029c*/ 	.word	0x000000b0
        /*02a0*/ 	.short	0x0101
        /*02a2*/ 	.byte	0xff
	.zero		1


	//   ....[28]....
        /*02a4*/ 	.word	0x00001640
        /*02a8*/ 	.word	0x000000ff
        /*02ac*/ 	.word	0x00000018
        /*02b0*/ 	.short	0x010a
        /*02b2*/ 	.byte	0x08
	.zero		1


	//   ....[29]....
        /*02b4*/ 	.word	0x000016e0
        /*02b8*/ 	.word	0x000000ff
        /*02bc*/ 	.word	0x00000018
        /*02c0*/ 	.short	0x010a
        /*02c2*/ 	.byte	0x21
	.zero		1


	//   ....[30]....
        /*02c4*/ 	.word	0x00001840
        /*02c8*/ 	.word	0x000000ff
        /*02cc*/ 	.word	0x00000018
        /*02d0*/ 	.short	0x010a
        /*02d2*/ 	.byte	0x08
	.zero		1


	//   ....[31]....
        /*02d4*/ 	.word	0x00001930
        /*02d8*/ 	.word	0x000000ff
        /*02dc*/ 	.word	0x00000048
        /*02e0*/ 	.short	0x0101
        /*02e2*/ 	.byte	0x04
	.zero		1


	//   ....[32]....
        /*02e4*/ 	.word	0x00001950
        /*02e8*/ 	.word	0x000000ff
        /*02ec*/ 	.word	0x00000018
        /*02f0*/ 	.short	0x010a
        /*02f2*/ 	.byte	0x08
	.zero		1


	//   ....[33]....
        /*02f4*/ 	.word	0x000019d0
        /*02f8*/ 	.word	0x000000ff
        /*02fc*/ 	.word	0x00000018
        /*0300*/ 	.short	0x010a
        /*0302*/ 	.byte	0x11
	.zero		1


	//   ....[34]....
        /*0304*/ 	.word	0x00001b30
        /*0308*/ 	.word	0x000000ff
        /*030c*/ 	.word	0x00000018
        /*0310*/ 	.short	0x010a
        /*0312*/ 	.byte	0x08
	.zero		1


	//   ....[35]....
        /*0314*/ 	.word	0x00001c50
        /*0318*/ 	.word	0x00000002
        /*031c*/ 	.word	0x00000050
        /*0320*/ 	.short	0x010a
        /*0322*/ 	.byte	0xff
	.zero		1


	//   ....[36]....
        /*0324*/ 	.word	0x00001d10
        /*0328*/ 	.word	0x00000002
        /*032c*/ 	.word	0x00000000
        /*0330*/ 	.short	0x0101
        /*0332*/ 	.byte	0xff
	.zero		1


	//   ....[37]....
        /*0334*/ 	.word	0x00002270
        /*0338*/ 	.word	0x000000ff
        /*033c*/ 	.word	0x00000000
        /*0340*/ 	.short	0x010a
        /*0342*/ 	.byte	0x05
	.zero		1


	//   ....[38]....
        /*0344*/ 	.word	0x00002300
        /*0348*/ 	.word	0x000000ff
        /*034c*/ 	.word	0x00000000
        /*0350*/ 	.short	0x010a
        /*0352*/ 	.byte	0x05
	.zero		1


	//   ....[39]....
        /*0354*/ 	.word	0x000023a0
        /*0358*/ 	.word	0x00000000
        /*035c*/ 	.word	0x00000000
        /*0360*/ 	.short	0x010a
        /*0362*/ 	.byte	0xff
	.zero		1


	//   ....[40]....
        /*0364*/ 	.word	0x000024c0
        /*0368*/ 	.word	0x00000000
        /*036c*/ 	.word	0x000000b0
        /*0370*/ 	.short	0x010a
        /*0372*/ 	.byte	0xff
	.zero		1


	//   ....[41]....
        /*0374*/ 	.word	0x00002520
        /*0378*/ 	.word	0x00000004
        /*037c*/ 	.word	0x00000000
        /*0380*/ 	.short	0x0101
        /*0382*/ 	.byte	0xff
	.zero		1


	//   ....[42]....
        /*0384*/ 	.word	0x00002540
        /*0388*/ 	.word	0x000000ff
        /*038c*/ 	.word	0x00000060
        /*0390*/ 	.short	0x010a
        /*0392*/ 	.byte	0x05
	.zero		1


	//   ....[43]....
        /*0394*/ 	.word	0x00002660
        /*0398*/ 	.word	0x00000000
        /*039c*/ 	.word	0x00000050
        /*03a0*/ 	.short	0x010a
        /*03a2*/ 	.byte	0xff
	.zero		1


	//   ....[44]....
        /*03a4*/ 	.word	0x00002770
        /*03a8*/ 	.word	0x00000000
        /*03ac*/ 	.word	0x00000000
        /*03b0*/ 	.short	0x0101
        /*03b2*/ 	.byte	0xff
	.zero		1


	//   ....[45]....
        /*03b4*/ 	.word	0x00002800
        /*03b8*/ 	.word	0x000000ff
        /*03bc*/ 	.word	0x00000060
        /*03c0*/ 	.short	0x0106
        /*03c2*/ 	.byte	0x05
	.zero		1


	//   ....[46]....
        /*03c4*/ 	.word	0x00002820
        /*03c8*/ 	.word	0x000000ff
        /*03cc*/ 	.word	0x00000060
        /*03d0*/ 	.short	0x010a
        /*03d2*/ 	.byte	0x05
	.zero		1


	//   ....[47]....
        /*03d4*/ 	.word	0x000028b0
        /*03d8*/ 	.word	0x000000ff
        /*03dc*/ 	.word	0x00000060
        /*03e0*/ 	.short	0x0106
        /*03e2*/ 	.byte	0x04
	.zero		1


	//   ....[48]....
        /*03e4*/ 	.word	0x000028f0
        /*03e8*/ 	.word	0x00000000
        /*03ec*/ 	.word	0x00000060
        /*03f0*/ 	.short	0x010a
        /*03f2*/ 	.byte	0xff
	.zero		1


	//   ....[49]....
        /*03f4*/ 	.word	0x00002df0
        /*03f8*/ 	.word	0x00000000
        /*03fc*/ 	.word	0x00000050
        /*0400*/ 	.short	0x010a
        /*0402*/ 	.byte	0xff
	.zero		1


	//   ....[50]....
        /*0404*/ 	.word	0x00002ef0
        /*0408*/ 	.word	0x00000003
        /*040c*/ 	.word	0x00000000
        /*0410*/ 	.short	0x0101
        /*0412*/ 	.byte	0xff
	.zero		1


	//   ....[51]....
        /*0414*/ 	.word	0x00002f00
        /*0418*/ 	.word	0x000000ff
        /*041c*/ 	.word	0x00000000
        /*0420*/ 	.short	0x010a
        /*0422*/ 	.byte	0x04
	.zero		1


	//   ....[52]....
        /*0424*/ 	.word	0x00002f80
        /*0428*/ 	.word	0x000000ff
        /*042c*/ 	.word	0x00000090
        /*0430*/ 	.short	0x010a
        /*0432*/ 	.byte	0x08
	.zero		1


	//   ....[53]....
        /*0434*/ 	.word	0x00003060
        /*0438*/ 	.word	0x000000ff
        /*043c*/ 	.word	0x00000000
        /*0440*/ 	.short	0x010a
        /*0442*/ 	.byte	0x07
	.zero		1


	//   ....[54]....
        /*0444*/ 	.word	0x000031a0
        /*0448*/ 	.word	0x000000ff
        /*044c*/ 	.word	0x00000000
        /*0450*/ 	.short	0x010a
        /*0452*/ 	.byte	0x04
	.zero		1


	//   ....[55]....
        /*0454*/ 	.word	0x00003390
        /*0458*/ 	.word	0x000000ff
        /*045c*/ 	.word	0x00000000
        /*0460*/ 	.short	0x010a
        /*0462*/ 	.byte	0x05
	.zero		1


	//   ....[56]....
        /*0464*/ 	.word	0x00003420
        /*0468*/ 	.word	0x000000ff
        /*046c*/ 	.word	0x00000000
        /*0470*/ 	.short	0x010a
        /*0472*/ 	.byte	0x05
	.zero		1


	//   ....[57]....
        /*0474*/ 	.word	0x000034b0
        /*0478*/ 	.word	0x000000ff
        /*047c*/ 	.word	0x00000000
        /*0480*/ 	.short	0x010a
        /*0482*/ 	.byte	0x05
	.zero		1


	//   ....[58]....
        /*0484*/ 	.word	0x00003540
        /*0488*/ 	.word	0x000000ff
        /*048c*/ 	.word	0x00000000
        /*0490*/ 	.short	0x010a
        /*0492*/ 	.byte	0x07
	.zero		1


	//   ....[59]....
        /*0494*/ 	.word	0x00003980
        /*0498*/ 	.word	0x00000000
        /*049c*/ 	.word	0x00000050
        /*04a0*/ 	.short	0x010a
        /*04a2*/ 	.byte	0xff
	.zero		1


	//   ....[60]....
        /*04a4*/ 	.word	0x00003a70
        /*04a8*/ 	.word	0x00000000
        /*04ac*/ 	.word	0x00000000
        /*04b0*/ 	.short	0x0101
        /*04b2*/ 	.byte	0xff
	.zero		1


	//   ....[61]....
        /*04b4*/ 	.word	0x00003d90
        /*04b8*/ 	.word	0x000000ff
        /*04bc*/ 	.word	0x00000048
        /*04c0*/ 	.short	0x010a
        /*04c2*/ 	.byte	0x06
	.zero		1


	//   ....[62]....
        /*04c4*/ 	.word	0x00003f10
        /*04c8*/ 	.word	0x000000ff
        /*04cc*/ 	.word	0x00000038
        /*04d0*/ 	.short	0x010a
        /*04d2*/ 	.byte	0x06
	.zero		1


	//   ....[63]....
        /*04d4*/ 	.word	0x00004240
        /*04d8*/ 	.word	0x000000ff
        /*04dc*/ 	.word	0x00000030
        /*04e0*/ 	.short	0x010b
        /*04e2*/ 	.byte	0x06
	.zero		1


	//   ....[64]....
        /*04e4*/ 	.word	0x00004260
        /*04e8*/ 	.word	0x000000ff
        /*04ec*/ 	.word	0x00000000
        /*04f0*/ 	.short	0x0101
        /*04f2*/ 	.byte	0x25
	.zero		1


	//   ....[65]....
        /*04f4*/ 	.word	0x000042a0
        /*04f8*/ 	.word	0x00000000
        /*04fc*/ 	.word	0x00000038
        /*0500*/ 	.short	0x010a
        /*0502*/ 	.byte	0xff
	.zero		1


	//   ....[66]....
        /*0504*/ 	.word	0x00004600
        /*0508*/ 	.word	0x00000000
        /*050c*/ 	.word	0x00000050
        /*0510*/ 	.short	0x010a
        /*0512*/ 	.byte	0xff
	.zero		1


	//   ....[67]....
        /*0514*/ 	.word	0x00004710
        /*0518*/ 	.word	0x00000000
        /*051c*/ 	.word	0x00000000
        /*0520*/ 	.short	0x0101
        /*0522*/ 	.byte	0xff
	.zero		1


	//   ....[68]....
        /*0524*/ 	.word	0x000050c0
        /*0528*/ 	.word	0x000000ff
        /*052c*/ 	.word	0x00000030
        /*0530*/ 	.short	0x010a
        /*0532*/ 	.byte	0x2b
	.zero		1


	//   ....[69]....
        /*0534*/ 	.word	0x000050e0
        /*0538*/ 	.word	0x0000005c
        /*053c*/ 	.word	0x00000070
        /*0540*/ 	.short	0x010a
        /*0542*/ 	.byte	0xff
	.zero		1


	//   ....[70]....
        /*0544*/ 	.word	0x00005230
        /*0548*/ 	.word	0x000000ff
        /*054c*/ 	.word	0x00000030
        /*0550*/ 	.short	0x010a
        /*0552*/ 	.byte	0x2b
	.zero		1


	//   ....[71]....
        /*0554*/ 	.word	0x00005310
        /*0558*/ 	.word	0x000000ff
        /*055c*/ 	.word	0x00000000
        /*0560*/ 	.short	0x0101
        /*0562*/ 	.byte	0x04
	.zero		1


	//   ....[72]....
        /*0564*/ 	.word	0x00005370
        /*0568*/ 	.word	0x0000005c
        /*056c*/ 	.word	0x00000070
        /*0570*/ 	.short	0x010a
        /*0572*/ 	.byte	0xff
	.zero		1


	//   ....[73]....
        /*0574*/ 	.word	0x00005740
        /*0578*/ 	.word	0x000000ff
        /*057c*/ 	.word	0x00000000
        /*0580*/ 	.short	0x0101
        /*0582*/ 	.byte	0x05
	.zero		1


	//   ....[74]....
        /*0584*/ 	.word	0x00005fd0
        /*0588*/ 	.word	0x00000003
        /*058c*/ 	.word	0x000000c0
        /*0590*/ 	.short	0x010a
        /*0592*/ 	.byte	0xff
	.zero		1


	//   ....[75]....
        /*0594*/ 	.word	0x00006030
        /*0598*/ 	.word	0x00000002
        /*059c*/ 	.word	0x00000018
        /*05a0*/ 	.short	0x010a
        /*05a2*/ 	.byte	0xff
	.zero		1


	//   ....[76]....
        /*05a4*/ 	.word	0x00006090
        /*05a8*/ 	.word	0x00000002
        /*05ac*/ 	.word	0x00000018
        /*05b0*/ 	.short	0x010a
        /*05b2*/ 	.byte	0xff
	.zero		1


	//   ....[77]....
        /*05b4*/ 	.word	0x000060e0
        /*05b8*/ 	.word	0x00000002
        /*05bc*/ 	.word	0x00000050
        /*05c0*/ 	.short	0x010a
        /*05c2*/ 	.byte	0xff
	.zero		1


	//   ....[78]....
        /*05c4*/ 	.word	0x00006140
        /*05c8*/ 	.word	0x00000000
        /*05cc*/ 	.word	0x00000000
        /*05d0*/ 	.short	0x010a
        /*05d2*/ 	.byte	0xff
	.zero		1


	//   ....[79]....
        /*05d4*/ 	.word	0x000061a0
        /*05d8*/ 	.word	0x00000000
        /*05dc*/ 	.word	0x00000000
        /*05e0*/ 	.short	0x010a
        /*05e2*/ 	.byte	0xff
	.zero		1


	//   ....[80]....
        /*05e4*/ 	.word	0x000061f0
        /*05e8*/ 	.word	0x00000000
        /*05ec*/ 	.word	0x000000b0
        /*05f0*/ 	.short	0x010a
        /*05f2*/ 	.byte	0xff
	.zero		1


	//   ....[81]....
        /*05f4*/ 	.word	0x00006250
        /*05f8*/ 	.word	0x00000000
        /*05fc*/ 	.word	0x00000060
        /*0600*/ 	.short	0x010a
        /*0602*/ 	.byte	0xff
	.zero		1


	//   ....[82]....
        /*0604*/ 	.word	0x000062a0
        /*0608*/ 	.word	0x00000000
        /*060c*/ 	.word	0x00000050
        /*0610*/ 	.short	0x010a
        /*0612*/ 	.byte	0xff
	.zero		1


	//   ....[83]....
        /*0614*/ 	.word	0x00006300
        /*0618*/ 	.word	0x00000000
        /*061c*/ 	.word	0x00000060
        /*0620*/ 	.short	0x010a
        /*0622*/ 	.byte	0xff
	.zero		1


	//   ....[84]....
        /*0624*/ 	.word	0x00006350
        /*0628*/ 	.word	0x00000000
        /*062c*/ 	.word	0x00000050
        /*0630*/ 	.short	0x010a
        /*0632*/ 	.byte	0xff
	.zero		1


	//   ....[85]....
        /*0634*/ 	.word	0x000063b0
        /*0638*/ 	.word	0x00000003
        /*063c*/ 	.word	0x00000090
        /*0640*/ 	.short	0x010a
        /*0642*/ 	.byte	0xff
	.zero		1


	//   ....[86]....
        /*0644*/ 	.word	0x00006410
        /*0648*/ 	.word	0x00000000
        /*064c*/ 	.word	0x00000000
        /*0650*/ 	.short	0x010a
        /*0652*/ 	.byte	0xff
	.zero		1


	//   ....[87]....
        /*0654*/ 	.word	0x00006470
        /*0658*/ 	.word	0x00000000
        /*065c*/ 	.word	0x00000000
        /*0660*/ 	.short	0x010a
        /*0662*/ 	.byte	0xff
	.zero		1


	//   ....[88]....
        /*0664*/ 	.word	0x000064d0
        /*0668*/ 	.word	0x00000000
        /*066c*/ 	.word	0x00000000
        /*0670*/ 	.short	0x010a
        /*0672*/ 	.byte	0xff
	.zero		1


	//   ....[89]....
        /*0674*/ 	.word	0x00006530
        /*0678*/ 	.word	0x00000000
        /*067c*/ 	.word	0x00000000
        /*0680*/ 	.short	0x010a
        /*0682*/ 	.byte	0xff
	.zero		1


	//   ....[90]....
        /*0684*/ 	.word	0x00006590
        /*0688*/ 	.word	0x00000000
        /*068c*/ 	.word	0x00000000
        /*0690*/ 	.short	0x010a
        /*0692*/ 	.byte	0xff
	.zero		1


	//   ....[91]....
        /*0694*/ 	.word	0x000065e0
        /*0698*/ 	.word	0x00000000
        /*069c*/ 	.word	0x00000050
        /*06a0*/ 	.short	0x010a
        /*06a2*/ 	.byte	0xff
	.zero		1


	//   ....[92]....
        /*06a4*/ 	.word	0x00006640
        /*06a8*/ 	.word	0x00000000
        /*06ac*/ 	.word	0x00000048
        /*06b0*/ 	.short	0x010a
        /*06b2*/ 	.byte	0xff
	.zero		1


	//   ....[93]....
        /*06b4*/ 	.word	0x000066a0
        /*06b8*/ 	.word	0x00000003
        /*06bc*/ 	.word	0x00000038
        /*06c0*/ 	.short	0x010a
        /*06c2*/ 	.byte	0xff
	.zero		1


	//   ....[94]....
        /*06c4*/ 	.word	0x000066f0
        /*06c8*/ 	.word	0x00000000
        /*06cc*/ 	.word	0x00000050
        /*06d0*/ 	.short	0x010a
        /*06d2*/ 	.byte	0xff
	.zero		1


	//   ....[95]....
        /*06d4*/ 	.word	0x00006750
        /*06d8*/ 	.word	0x00000000
        /*06dc*/ 	.word	0x00000030
        /*06e0*/ 	.short	0x010a
        /*06e2*/ 	.byte	0xff
	.zero		1


	//   ....[96]....
        /*06e4*/ 	.word	0x000067a0
        /*06e8*/ 	.word	0x0000005c
        /*06ec*/ 	.word	0x00000070
        /*06f0*/ 	.short	0x010a
        /*06f2*/ 	.byte	0xff
	.zero		1


	//----- nvinfo : EIATTR_NUM_MBARRIERS
	.align		4
.L_47:
        /*06f4*/ 	.byte	0x03, 0x38
        /*06f6*/ 	.short	0x001a


	//----- nvinfo : EIATTR_EXIT_INSTR_OFFSETS
	.align		4
        /*06f8*/ 	.byte	0x04, 0x1c
        /*06fa*/ 	.short	(.L_49 - .L_48)


	//   ....[0]....
.L_48:
        /*06fc*/ 	.word	0x000023d0


	//   ....[1]....
        /*0700*/ 	.word	0x000028c0


	//   ....[2]....
        /*0704*/ 	.word	0x00002920


	//   ....[3]....
        /*0708*/ 	.word	0x000037a0


	//   ....[4]....
        /*070c*/ 	.word	0x000042d0


	//   ....[5]....
        /*0710*/ 	.word	0x00004310


	//   ....[6]....
        /*0714*/ 	.word	0x00005fc0


	//----- nvinfo : EIATTR_MAX_THREADS
	.align		4
.L_49:
        /*0718*/ 	.byte	0x04, 0x05
        /*071a*/ 	.short	(.L_51 - .L_50)
.L_50:
        /*071c*/ 	.word	0x00000100
        /*0720*/ 	.word	0x00000001
        /*0724*/ 	.word	0x00000001


	//----- nvinfo : EIATTR_CRS_STACK_SIZE
	.align		4
.L_51:
        /*0728*/ 	.byte	0x04, 0x1e
        /*072a*/ 	.short	(.L_53 - .L_52)
.L_52:
        /*072c*/ 	.word	0x00000000


	//----- nvinfo : EIATTR_CBANK_PARAM_SIZE
	.align		4
.L_53:
        /*0730*/ 	.byte	0x03, 0x19
        /*0732*/ 	.short	0x0800


	//----- nvinfo : EIATTR_PARAM_CBANK
	.align		4
        /*0734*/ 	.byte	0x04, 0x0a
        /*0736*/ 	.short	(.L_55 - .L_54)
	.align		4
.L_54:
        /*0738*/ 	.word	index@(.nv.constant0._ZN7cutlass13device_kernelINS_4gemm6kernel13GemmUniversalIN4cute5tupleIJiiiiEEENS1_10collective13CollectiveMmaINS1_35MainloopSm100TmaUmmaWarpSpecializedILi3ELi2ELi4ENS5_IJNS4_1CILi1EEESB_SB_EEEEENS5_IJNSA_ILi64EEESE_SE_EEENS_12float_e4m3_tENS5_IJlSB_lEEESG_SH_NS4_8TiledMMAINS4_8MMA_AtomIJNS4_10MMA_TraitsINS4_19SM100_MMA_F8F6F4_SSEJSG_SG_fSE_SE_NS4_17integral_constantINS4_4UMMA5MajorELSO_0EEESP_NSM_INSN_7ScaleInELSQ_0EEESR_EEEEEENS4_6LayoutISC_NS5_IJNSA_ILi0EEESV_SV_EEEEENS5_IJNS4_10UnderscoreESY_SY_EEEEENS4_13SM90_TMA_LOADENS4_14ComposedLayoutINS4_7SwizzleILi2ELi4ELi3EEENS4_18smem_ptr_flag_bitsILi8EEENSU_INS5_IJNSA_ILi8EEESE_EEENS5_IJSE_SB_EEEEEEEvNS4_8identityES11_S1B_vS1C_EENS_8epilogue10collective18CollectiveEpilogueINS1E_23Sm100TmaWarpSpecializedILi1ELi1ELi32ELb0ELb0EEEJSF_NS5_IJNSU_ISE_SB_EES1J_EEESG_SH_SG_SH_NS1E_6fusion15FusionCallbacksIS1I_NS1L_17LinearCombinationISG_fSG_fLNS_15FloatRoundStyleE2EEESF_S1K_JEEENS4_5SM1004TMEM4LOAD26SM100_TMEM_LOAD_16dp32b32xES11_S1B_NS4_39AutoVectorizingCopyWithAssumedAlignmentILi128EEENS4_14SM90_TMA_STOREES1B_S1W_S1W_EEEvvEEEEvNT_6ParamsE)
        /*073c*/ 	.short	0x0380
        /*073e*/ 	.short	0x0800


	//----- nvinfo : EIATTR_SW_WAR
	.align		4
.L_55:
        /*0740*/ 	.byte	0x04, 0x36
        /*0742*/ 	.short	(.L_57 - .L_56)
.L_56:
        /*0744*/ 	.word	0x00000008
.L_57:


//--------------------- .nv.callgraph             --------------------------
	.section	.nv.callgraph,"",@"SHT_CUDA_CALLGRAPH"
	.align	4
	.sectionentsize	8
	.align		4
        /*0000*/ 	.word	0x00000000
	.align		4
        /*0004*/ 	.word	0xffffffff
	.align		4
        /*0008*/ 	.word	index@(_ZN7cutlass13device_kernelINS_4gemm6kernel13GemmUniversalIN4cute5tupleIJiiiiEEENS1_10collective13CollectiveMmaINS1_35MainloopSm100TmaUmmaWarpSpecializedILi3ELi2ELi4ENS5_IJNS4_1CILi1EEESB_SB_EEEEENS5_IJNSA_ILi64EEESE_SE_EEENS_12float_e4m3_tENS5_IJlSB_lEEESG_SH_NS4_8TiledMMAINS4_8MMA_AtomIJNS4_10MMA_TraitsINS4_19SM100_MMA_F8F6F4_SSEJSG_SG_fSE_SE_NS4_17integral_constantINS4_4UMMA5MajorELSO_0EEESP_NSM_INSN_7ScaleInELSQ_0EEESR_EEEEEENS4_6LayoutISC_NS5_IJNSA_ILi0EEESV_SV_EEEEENS5_IJNS4_10UnderscoreESY_SY_EEEEENS4_13SM90_TMA_LOADENS4_14ComposedLayoutINS4_7SwizzleILi2ELi4ELi3EEENS4_18smem_ptr_flag_bitsILi8EEENSU_INS5_IJNSA_ILi8EEESE_EEENS5_IJSE_SB_EEEEEEEvNS4_8identityES11_S1B_vS1C_EENS_8epilogue10collective18CollectiveEpilogueINS1E_23Sm100TmaWarpSpecializedILi1ELi1ELi32ELb0ELb0EEEJSF_NS5_IJNSU_ISE_SB_EES1J_EEESG_SH_SG_SH_NS1E_6fusion15FusionCallbacksIS1I_NS1L_17LinearCombinationISG_fSG_fLNS_15FloatRoundStyleE2EEESF_S1K_JEEENS4_5SM1004TMEM4LOAD26SM100_TMEM_LOAD_16dp32b32xES11_S1B_NS4_39AutoVectorizingCopyWithAssumedAlignmentILi128EEENS4_14SM90_TMA_STOREES1B_S1W_S1W_EEEvvEEEEvNT_6ParamsE)
	.align		4
        /*000c*/ 	.word	index@(__assertfail)
	.align		4
        /*0010*/ 	.word	0x00000000
	.align		4
        /*0014*/ 	.word	0xfffffffe
	.align		4
        /*0018*/ 	.word	0x00000000
	.align		4
        /*001c*/ 	.word	0xfffffffd
	.align		4
        /*0020*/ 	.word	0x00000000
	.align		4
        /*0024*/ 	.word	0xfffffffc


//--------------------- .nv.constant4             --------------------------
	.section	.nv.constant4,"a",@progbits
	.align	8
	.align		8
.nv.constant4:
        /*0000*/ 	.dword	__assertfail
	.align		8
        /*0008*/ 	.dword	__unnamed_1
	.align		8
        /*0010*/ 	.dword	__unnamed_2
	.align		8
        /*0018*/ 	.dword	_ZN39_INTERNAL_d910a033_4_k_cu_51c323f6_74574cuda3std3__45__cpo5beginE
	.align		8
        /*0020*/ 	.dword	_ZN39_INTERNAL_d910a033_4_k_cu_51c323f6_74574cuda3std3__45__cpo3endE
	.align		8
        /*0028*/ 	.dword	_ZN39_INTERNAL_d910a033_4_k_cu_51c323f6_74574cuda3std3__45__cpo6cbeginE
	.align		8
        /*0030*/ 	.dword	_ZN39_INTERNAL_d910a033_4_k_cu_51c323f6_74574cuda3std3__45__cpo4cendE
	.align		8
        /*0038*/ 	.dword	_ZN39_INTERNAL_d910a033_4_k_cu_51c323f6_74574cuda3std3__441_GLOBAL__N__d910a033_4_k_cu_51c323f6_74576ignoreE
	.align		8
        /*0040*/ 	.dword	_ZN39_INTERNAL_d910a033_4_k_cu_51c323f6_74574cuda3std3__419piecewise_constructE
	.align		8
        /*0048*/ 	.dword	_ZN39_INTERNAL_d910a033_4_k_cu_51c323f6_74574cuda3std3__48in_placeE
	.align		8
        /*0050*/ 	.dword	_ZN39_INTERNAL_d910a033_4_k_cu_51c323f6_74574cuda3std6ranges3__45__cpo4swapE
	.align		8
        /*0058*/ 	.dword	_ZN39_INTERNAL_d910a033_4_k_cu_51c323f6_74574cuda3std6ranges3__45__cpo9iter_moveE
	.align		8
        /*0060*/ 	.dword	_ZN39_INTERNAL_d910a033_4_k_cu_51c323f6_74574cute7productE
	.align		8
        /*0068*/ 	.dword	_ZN39_INTERNAL_d910a033_4_k_cu_51c323f6_74574cute1_E
	.align		8
        /*0070*/ 	.dword	$str$25
	.align		8
        /*0078*/ 	.dword	$str$26
	.align		8
        /*0080*/ 	.dword	$str$27
	.align		8
        /*0088*/ 	.dword	$str$28


//--------------------- .text._ZN7cutlass13device_kernelINS_4gemm6kernel13GemmUniversalIN4cute5tupleIJiiiiEEENS1_10collective13CollectiveMmaINS1_35MainloopSm100TmaUmmaWarpSpecializedILi3ELi2ELi4ENS5_IJNS4_1CILi1EEESB_SB_EEEEENS5_IJNSA_ILi64EEESE_SE_EEENS_12float_e4m3_tENS5_IJlSB_lEEESG_SH_NS4_8TiledMMAINS4_8MMA_AtomIJNS4_10MMA_TraitsINS4_19SM100_MMA_F8F6F4_SSEJSG_SG_fSE_SE_NS4_17integral_constantINS4_4UMMA5MajorELSO_0EEESP_NSM_INSN_7ScaleInELSQ_0EEESR_EEEEEENS4_6LayoutISC_NS5_IJNSA_ILi0EEESV_SV_EEEEENS5_IJNS4_10UnderscoreESY_SY_EEEEENS4_13SM90_TMA_LOADENS4_14ComposedLayoutINS4_7SwizzleILi2ELi4ELi3EEENS4_18smem_ptr_flag_bitsILi8EEENSU_INS5_IJNSA_ILi8EEESE_EEENS5_IJSE_SB_EEEEEEEvNS4_8identityES11_S1B_vS1C_EENS_8epilogue10collective18CollectiveEpilogueINS1E_23Sm100TmaWarpSpecializedILi1ELi1ELi32ELb0ELb0EEEJSF_NS5_IJNSU_ISE_SB_EES1J_EEESG_SH_SG_SH_NS1E_6fusion15FusionCallbacksIS1I_NS1L_17LinearCombinationISG_fSG_fLNS_15FloatRoundStyleE2EEESF_S1K_JEEENS4_5SM1004TMEM4LOAD26SM100_TMEM_LOAD_16dp32b32xES11_S1B_NS4_39AutoVectorizingCopyWithAssumedAlignmentILi128EEENS4_14SM90_TMA_STOREES1B_S1W_S1W_EEEvvEEEEvNT_6ParamsE --------------------------
	.section	.text._ZN7cutlass13device_kernelINS_4gemm6kernel13GemmUniversalIN4cute5tupleIJiiiiEEENS1_10collective13CollectiveMmaINS1_35MainloopSm100TmaUmmaWarpSpecializedILi3ELi2ELi4ENS5_IJNS4_1CILi1EEESB_SB_EEEEENS5_IJNSA_ILi64EEESE_SE_EEENS_12float_e4m3_tENS5_IJlSB_lEEESG_SH_NS4_8TiledMMAINS4_8MMA_AtomIJNS4_10MMA_TraitsINS4_19SM100_MMA_F8F6F4_SSEJSG_SG_fSE_SE_NS4_17integral_constantINS4_4UMMA5MajorELSO_0EEESP_NSM_INSN_7ScaleInELSQ_0EEESR_EEEEEENS4_6LayoutISC_NS5_IJNSA_ILi0EEESV_SV_EEEEENS5_IJNS4_10UnderscoreESY_SY_EEEEENS4_13SM90_TMA_LOADENS4_14ComposedLayoutINS4_7SwizzleILi2ELi4ELi3EEENS4_18smem_ptr_flag_bitsILi8EEENSU_INS5_IJNSA_ILi8EEESE_EEENS5_IJSE_SB_EEEEEEEvNS4_8identityES11_S1B_vS1C_EENS_8epilogue10collective18CollectiveEpilogueINS1E_23Sm100TmaWarpSpecializedILi1ELi1ELi32ELb0ELb0EEEJSF_NS5_IJNSU_ISE_SB_EES1J_EEESG_SH_SG_SH_NS1E_6fusion15FusionCallbacksIS1I_NS1L_17LinearCombinationISG_fSG_fLNS_15FloatRoundStyleE2EEESF_S1K_JEEENS4_5SM1004TMEM4LOAD26SM100_TMEM_LOAD_16dp32b32xES11_S1B_NS4_39AutoVectorizingCopyWithAssumedAlignmentILi128EEENS4_14SM90_TMA_STOREES1B_S1W_S1W_EEEvvEEEEvNT_6ParamsE,"ax",@progbits
	.align	128
.text._ZN7cutlass13device_kernelINS_4gemm6kernel13GemmUniversalIN4cute5tupleIJiiiiEEENS1_10collective13CollectiveMmaINS1_35MainloopSm100TmaUmmaWarpSpecializedILi3ELi2ELi4ENS5_IJNS4_1CILi1EEESB_SB_EEEEENS5_IJNSA_ILi64EEESE_SE_EEENS_12float_e4m3_tENS5_IJlSB_lEEESG_SH_NS4_8TiledMMAINS4_8MMA_AtomIJNS4_10MMA_TraitsINS4_19SM100_MMA_F8F6F4_SSEJSG_SG_fSE_SE_NS4_17integral_constantINS4_4UMMA5MajorELSO_0EEESP_NSM_INSN_7ScaleInELSQ_0EEESR_EEEEEENS4_6LayoutISC_NS5_IJNSA_ILi0EEESV_SV_EEEEENS5_IJNS4_10UnderscoreESY_SY_EEEEENS4_13SM90_TMA_LOADENS4_14ComposedLayoutINS4_7SwizzleILi2ELi4ELi3EEENS4_18smem_ptr_flag_bitsILi8EEENSU_INS5_IJNSA_ILi8EEESE_EEENS5_IJSE_SB_EEEEEEEvNS4_8identityES11_S1B_vS1C_EENS_8epilogue10collective18CollectiveEpilogueINS1E_23Sm100TmaWarpSpecializedILi1ELi1ELi32ELb0ELb0EEEJSF_NS5_IJNSU_ISE_SB_EES1J_EEESG_SH_SG_SH_NS1E_6fusion15FusionCallbacksIS1I_NS1L_17LinearCombinationISG_fSG_fLNS_15FloatRoundStyleE2EEESF_S1K_JEEENS4_5SM1004TMEM4LOAD26SM100_TMEM_LOAD_16dp32b32xES11_S1B_NS4_39AutoVectorizingCopyWithAssumedAlignmentILi128EEENS4_14SM90_TMA_STOREES1B_S1W_S1W_EEEvvEEEEvNT_6ParamsE:
        .type           _ZN7cutlass13device_kernelINS_4gemm6kernel13GemmUniversalIN4cute5tupleIJiiiiEEENS1_10collective13CollectiveMmaINS1_35MainloopSm100TmaUmmaWarpSpecializedILi3ELi2ELi4ENS5_IJNS4_1CILi1EEESB_SB_EEEEENS5_IJNSA_ILi64EEESE_SE_EEENS_12float_e4m3_tENS5_IJlSB_lEEESG_SH_NS4_8TiledMMAINS4_8MMA_AtomIJNS4_10MMA_TraitsINS4_19SM100_MMA_F8F6F4_SSEJSG_SG_fSE_SE_NS4_17integral_constantINS4_4UMMA5MajorELSO_0EEESP_NSM_INSN_7ScaleInELSQ_0EEESR_EEEEEENS4_6LayoutISC_NS5_IJNSA_ILi0EEESV_SV_EEEEENS5_IJNS4_10UnderscoreESY_SY_EEEEENS4_13SM90_TMA_LOADENS4_14ComposedLayoutINS4_7SwizzleILi2ELi4ELi3EEENS4_18smem_ptr_flag_bitsILi8EEENSU_INS5_IJNSA_ILi8EEESE_EEENS5_IJSE_SB_EEEEEEEvNS4_8identityES11_S1B_vS1C_EENS_8epilogue10collective18CollectiveEpilogueINS1E_23Sm100TmaWarpSpecializedILi1ELi1ELi32ELb0ELb0EEEJSF_NS5_IJNSU_ISE_SB_EES1J_EEESG_SH_SG_SH_NS1E_6fusion15FusionCallbacksIS1I_NS1L_17LinearCombinationISG_fSG_fLNS_15FloatRoundStyleE2EEESF_S1K_JEEENS4_5SM1004TMEM4LOAD26SM100_TMEM_LOAD_16dp32b32xES11_S1B_NS4_39AutoVectorizingCopyWithAssumedAlignmentILi128EEENS4_14SM90_TMA_STOREES1B_S1W_S1W_EEEvvEEEEvNT_6ParamsE,@function
        .size           _ZN7cutlass13device_kernelINS_4gemm6kernel13GemmUniversalIN4cute5tupleIJiiiiEEENS1_10collective13CollectiveMmaINS1_35MainloopSm100TmaUmmaWarpSpecializedILi3ELi2ELi4ENS5_IJNS4_1CILi1EEESB_SB_EEEEENS5_IJNSA_ILi64EEESE_SE_EEENS_12float_e4m3_tENS5_IJlSB_lEEESG_SH_NS4_8TiledMMAINS4_8MMA_AtomIJNS4_10MMA_TraitsINS4_19SM100_MMA_F8F6F4_SSEJSG_SG_fSE_SE_NS4_17integral_constantINS4_4UMMA5MajorELSO_0EEESP_NSM_INSN_7ScaleInELSQ_0EEESR_EEEEEENS4_6LayoutISC_NS5_IJNSA_ILi0EEESV_SV_EEEEENS5_IJNS4_10UnderscoreESY_SY_EEEEENS4_13SM90_TMA_LOADENS4_14ComposedLayoutINS4_7SwizzleILi2ELi4ELi3EEENS4_18smem_ptr_flag_bitsILi8EEENSU_INS5_IJNSA_ILi8EEESE_EEENS5_IJSE_SB_EEEEEEEvNS4_8identityES11_S1B_vS1C_EENS_8epilogue10collective18CollectiveEpilogueINS1E_23Sm100TmaWarpSpecializedILi1ELi1ELi32ELb0ELb0EEEJSF_NS5_IJNSU_ISE_SB_EES1J_EEESG_SH_SG_SH_NS1E_6fusion15FusionCallbacksIS1I_NS1L_17LinearCombinationISG_fSG_fLNS_15FloatRoundStyleE2EEESF_S1K_JEEENS4_5SM1004TMEM4LOAD26SM100_TMEM_LOAD_16dp32b32xES11_S1B_NS4_39AutoVectorizingCopyWithAssumedAlignmentILi128EEENS4_14SM90_TMA_STOREES1B_S1W_S1W_EEEvvEEEEvNT_6ParamsE,(.L_x_125 - _ZN7cutlass13device_kernelINS_4gemm6kernel13GemmUniversalIN4cute5tupleIJiiiiEEENS1_10collective13CollectiveMmaINS1_35MainloopSm100TmaUmmaWarpSpecializedILi3ELi2ELi4ENS5_IJNS4_1CILi1EEESB_SB_EEEEENS5_IJNSA_ILi64EEESE_SE_EEENS_12float_e4m3_tENS5_IJlSB_lEEESG_SH_NS4_8TiledMMAINS4_8MMA_AtomIJNS4_10MMA_TraitsINS4_19SM100_MMA_F8F6F4_SSEJSG_SG_fSE_SE_NS4_17integral_constantINS4_4UMMA5MajorELSO_0EEESP_NSM_INSN_7ScaleInELSQ_0EEESR_EEEEEENS4_6LayoutISC_NS5_IJNSA_ILi0EEESV_SV_EEEEENS5_IJNS4_10UnderscoreESY_SY_EEEEENS4_13SM90_TMA_LOADENS4_14ComposedLayoutINS4_7SwizzleILi2ELi4ELi3EEENS4_18smem_ptr_flag_bitsILi8EEENSU_INS5_IJNSA_ILi8EEESE_EEENS5_IJSE_SB_EEEEEEEvNS4_8identityES11_S1B_vS1C_EENS_8epilogue10collective18CollectiveEpilogueINS1E_23Sm100TmaWarpSpecializedILi1ELi1ELi32ELb0ELb0EEEJSF_NS5_IJNSU_ISE_SB_EES1J_EEESG_SH_SG_SH_NS1E_6fusion15FusionCallbacksIS1I_NS1L_17LinearCombinationISG_fSG_fLNS_15FloatRoundStyleE2EEESF_S1K_JEEENS4_5SM1004TMEM4LOAD26SM100_TMEM_LOAD_16dp32b32xES11_S1B_NS4_39AutoVectorizingCopyWithAssumedAlignmentILi128EEENS4_14SM90_TMA_STOREES1B_S1W_S1W_EEEvvEEEEvNT_6ParamsE)
        .other          _ZN7cutlass13device_kernelINS_4gemm6kernel13GemmUniversalIN4cute5tupleIJiiiiEEENS1_10collective13CollectiveMmaINS1_35MainloopSm100TmaUmmaWarpSpecializedILi3ELi2ELi4ENS5_IJNS4_1CILi1EEESB_SB_EEEEENS5_IJNSA_ILi64EEESE_SE_EEENS_12float_e4m3_tENS5_IJlSB_lEEESG_SH_NS4_8TiledMMAINS4_8MMA_AtomIJNS4_10MMA_TraitsINS4_19SM100_MMA_F8F6F4_SSEJSG_SG_fSE_SE_NS4_17integral_constantINS4_4UMMA5MajorELSO_0EEESP_NSM_INSN_7ScaleInELSQ_0EEESR_EEEEEENS4_6LayoutISC_NS5_IJNSA_ILi0EEESV_SV_EEEEENS5_IJNS4_10UnderscoreESY_SY_EEEEENS4_13SM90_TMA_LOADENS4_14ComposedLayoutINS4_7SwizzleILi2ELi4ELi3EEENS4_18smem_ptr_flag_bitsILi8EEENSU_INS5_IJNSA_ILi8EEESE_EEENS5_IJSE_SB_EEEEEEEvNS4_8identityES11_S1B_vS1C_EENS_8epilogue10collective18CollectiveEpilogueINS1E_23Sm100TmaWarpSpecializedILi1ELi1ELi32ELb0ELb0EEEJSF_NS5_IJNSU_ISE_SB_EES1J_EEESG_SH_SG_SH_NS1E_6fusion15FusionCallbacksIS1I_NS1L_17LinearCombinationISG_fSG_fLNS_15FloatRoundStyleE2EEESF_S1K_JEEENS4_5SM1004TMEM4LOAD26SM100_TMEM_LOAD_16dp32b32xES11_S1B_NS4_39AutoVectorizingCopyWithAssumedAlignmentILi128EEENS4_14SM90_TMA_STOREES1B_S1W_S1W_EEEvvEEEEvNT_6ParamsE,@"STO_CUDA_ENTRY STV_DEFAULT"
_ZN7cutlass13device_kernelINS_4gemm6kernel13GemmUniversalIN4cute5tupleIJiiiiEEENS1_10collective13CollectiveMmaINS1_35MainloopSm100TmaUmmaWarpSpecializedILi3ELi2ELi4ENS5_IJNS4_1CILi1EEESB_SB_EEEEENS5_IJNSA_ILi64EEESE_SE_EEENS_12float_e4m3_tENS5_IJlSB_lEEESG_SH_NS4_8TiledMMAINS4_8MMA_AtomIJNS4_10MMA_TraitsINS4_19SM100_MMA_F8F6F4_SSEJSG_SG_fSE_SE_NS4_17integral_constantINS4_4UMMA5MajorELSO_0EEESP_NSM_INSN_7ScaleInELSQ_0EEESR_EEEEEENS4_6LayoutISC_NS5_IJNSA_ILi0EEESV_SV_EEEEENS5_IJNS4_10UnderscoreESY_SY_EEEEENS4_13SM90_TMA_LOADENS4_14ComposedLayoutINS4_7SwizzleILi2ELi4ELi3EEENS4_18smem_ptr_flag_bitsILi8EEENSU_INS5_IJNSA_ILi8EEESE_EEENS5_IJSE_SB_EEEEEEEvNS4_8identityES11_S1B_vS1C_EENS_8epilogue10collective18CollectiveEpilogueINS1E_23Sm100TmaWarpSpecializedILi1ELi1ELi32ELb0ELb0EEEJSF_NS5_IJNSU_ISE_SB_EES1J_EEESG_SH_SG_SH_NS1E_6fusion15FusionCallbacksIS1I_NS1L_17LinearCombinationISG_fSG_fLNS_15FloatRoundStyleE2EEESF_S1K_JEEENS4_5SM1004TMEM4LOAD26SM100_TMEM_LOAD_16dp32b32xES11_S1B_NS4_39AutoVectorizingCopyWithAssumedAlignmentILi128EEENS4_14SM90_TMA_STOREES1B_S1W_S1W_EEEvvEEEEvNT_6ParamsE:
[----:B------:R-:W1:Y:S01]  /*0000*/  LDC R1, c[0x0][0x37c] ;  /* 0x0000df00ff017b82 */ /* 0x000e620000000800 */
[----:B------:R-:W2:Y:S01]  /*0010*/  S2R R101, SR_TID.X ;  /* 0x0000000000657919 */ /* 0x000ea20000002100 */
[----:B------:R-:W3:Y:S01]  /*0020*/  LDCU.64 UR4, c[0x0][0x890] ;  /* 0x00011200ff0477ac */ /* 0x000ee20008000a00 */
[----:B------:R-:W-:Y:S02]  /*0030*/  PRMT R96, RZ, 0x7610, R96 ;  /* 0x00007610ff607816 */ /* 0x000fe40000000060 */
[----:B------:R-:W-:Y:S01]  /*0040*/  ELECT P5, URZ, PT ;  /* 0x0000000000ff782f */ /* 0x000fe200038a0000 */
[----:B------:R-:W4:Y:S01]  /*0050*/  LDCU.64 UR40, c[0x0][0x358] ;  /* 0x00006b00ff2877ac */ /* 0x000f220008000a00 */
[----:B---3--:R-:W-:-:S04]  /*0060*/  UISETP.NE.U32.AND UP0, UPT, UR4, URZ, UPT ;  /* 0x000000ff0400728c */ /* 0x008fc8000bf05070 */
[----:B------:R-:W-:Y:S01]  /*0070*/  UISETP.NE.AND.EX UP0, UPT, UR5, URZ, UPT, UP0 ;  /* 0x000000ff0500728c */ /* 0x000fe2000bf05300 */
[----:B--2---:R-:W-:-:S05]  /*0080*/  SHF.R.U32.HI R104, RZ, 0x5, R101 ;  /* 0x00000005ff687819 */ /* 0x004fca0000011665 */
[----:B------:R-:W2:Y:S02]  /*0090*/  SHFL.IDX PT, R0, R104, RZ, 0x1f ;  /* 0x00001fff68007589 */ /* 0x000ea400000e0000 */
[----:B--2---:R-:W-:Y:S01]  /*00a0*/  R2UR UR8, R0 ;  /* 0x00000000000872ca */ /* 0x004fe200000e0000 */
[----:B-1--4-:R-:W-:-:S14]  /*00b0*/  BRA.U UP0, `(.L_x_0) ;  /* 0x00000001002c7547 */ /* 0x012fdc000b800000 */
[----:B------:R-:W1:Y:S02]  /*00c0*/  LDCU.64 UR6, c[0x0][0x888] ;  /* 0x00011100ff0677ac */ /* 0x000e640008000a00 */
[----:B-1----:R-:W-:-:S04]  /*00d0*/  UISETP.NE.U32.AND UP0, UPT, UR6, URZ, UPT ;  /* 0x000000ff0600728c */ /* 0x002fc8000bf05070 */
[----:B------:R-:W-:-:S09]  /*00e0*/  UISETP.NE.AND.EX UP0, UPT, UR7, URZ, UPT, UP0 ;  /* 0x000000ff0700728c */ /* 0x000fd2000bf05300 */
[----:B------:R-:W-:Y:S05]  /*00f0*/  BRA.U !UP0, `(.L_x_1) ;  /* 0x0000000108107547 */ /* 0x000fea000b800000 */
[----:B------:R-:W1:Y:S02]  /*0100*/  LDC.64 R2, c[0x0][0x888] ;  /* 0x00022200ff027b82 */ /* 0x000e640000000a00 */
[----:B-1----:R1:W5:Y:S01]  /*0110*/  LDG.E R49, desc[UR40][R2.64] ;  /* 0x0000002802317981 */ /* 0x002362000c1e1900 */
[----:B------:R-:W-:Y:S01]  /*0120*/  HFMA2 R96, -RZ, RZ, 0, 5.9604644775390625e-08 ;  /* 0x00000001ff607431 */ /* 0x000fe200000001ff */
[----:B------:R-:W-:Y:S05]  /*0130*/  BRA `(.L_x_0) ;  /* 0x00000000000c7947 */ /* 0x000fea0003800000 */
.L_x_1:
[----:B------:R-:W1:Y:S01]  /*0140*/  LDCU UR6, c[0x0][0x880] ;  /* 0x00011000ff0677ac */ /* 0x000e620008000800 */
[----:B------:R-:W-:Y:S01]  /*0150*/  HFMA2 R96, -RZ, RZ, 0, 5.9604644775390625e-08 ;  /* 0x00000001ff607431 */ /* 0x000fe200000001ff */
[----:B-1----:R-:W-:-:S07]  /*0160*/  MOV R49, UR6 ;  /* 0x0000000600317c02 */ /* 0x002fce0008000f00 */
.L_x_0:
[----:B------:R-:W2:Y:S02]  /*0170*/  LDCU.64 UR6, c[0x0][0x8b0] ;  /* 0x00011600ff0677ac */ /* 0x000ea40008000a00 */
[----:B--2---:R-:W-:-:S04]  /*0180*/  UISETP.NE.U32.AND UP0, UPT, UR6, URZ, UPT ;  /* 0x000000ff0600728c */ /* 0x004fc8000bf05070 */
[----:B------:R-:W-:-:S09]  /*0190*/  UISETP.NE.AND.EX UP0, UPT, UR7, URZ, UPT, UP0 ;  /* 0x000000ff0700728c */ /* 0x000fd2000bf05300 */
[----:B------:R-:W-:Y:S05]  /*01a0*/  BRA.U UP0, `(.L_x_2) ;  /* 0x0000000100247547 */ /* 0x000fea000b800000 */
[----:B------:R-:W2:Y:S02]  /*01b0*/  LDCU.64 UR6, c[0x0][0x8a8] ;  /* 0x00011500ff0677ac */ /* 0x000ea40008000a00 */
[----:B--2---:R-:W-:-:S04]  /*01c0*/  UISETP.NE.U32.AND UP0, UPT, UR6, URZ, UPT ;  /* 0x000000ff0600728c */ /* 0x004fc8000bf05070 */
[----:B------:R-:W-:-:S09]  /*01d0*/  UISETP.NE.AND.EX UP0, UPT, UR7, URZ, UPT, UP0 ;  /* 0x000000ff0700728c */ /* 0x000fd2000bf05300 */
[----:B------:R-:W-:Y:S05]  /*01e0*/  BRA.U !UP0, `(.L_x_3) ;  /* 0x00000001080c7547 */ /* 0x000fea000b800000 */
[----:B-1----:R-:W1:Y:S02]  /*01f0*/  LDC.64 R2, c[0x0][0x8a8] ;  /* 0x00022a00ff027b82 */ /* 0x002e640000000a00 */
[----:B-1----:R2:W5:Y:S01]  /*0200*/  LDG.E R47, desc[UR40][R2.64] ;  /* 0x00000028022f7981 */ /* 0x002562000c1e1900 */
[----:B------:R-:W-:Y:S05]  /*0210*/  BRA `(.L_x_2) ;  /* 0x0000000000087947 */ /* 0x000fea0003800000 */
.L_x_3:
[----:B------:R-:W2:Y:S02]  /*0220*/  LDCU UR6, c[0x0][0x8a0] ;  /* 0x00011400ff0677ac */ /* 0x000ea40008000800 */
[----:B--2---:R-:W-:Y:S02]  /*0230*/  MOV R47, UR6 ;  /* 0x00000006002f7c02 */ /* 0x004fe40008000f00 */
.L_x_2:
[----:B------:R-:W-:Y:S01]  /*0240*/  IMAD.U32 R0, RZ, RZ, UR8 ;  /* 0x00000008ff007e24 */ /* 0x000fe2000f8e00ff */
[----:B------:R-:W-:Y:S04]  /*0250*/  BSSY.RECONVERGENT B0, `(.L_x_4) ;  /* 0x000000c000007945 */ /* 0x000fe80003800200 */
[C---:B------:R-:W-:Y:S02]  /*0260*/  ISETP.NE.OR P1, PT, R0.reuse, 0x1, !P5 ;  /* 0x000000010000780c */ /* 0x040fe40006f25670 */
[----:B------:R-:W-:-:S11]  /*0270*/  ISETP.NE.OR P0, PT, R0, 0x3, !P5 ;  /* 0x000000030000780c */ /* 0x000fd60006f05670 */
[----:B------:R-:W-:Y:S05]  /*0280*/  @P1 BRA `(.L_x_5) ;  /* 0x0000000000201947 */ /* 0x000fea0003800000 */
[----:B------:R-:W3:Y:S02]  /*0290*/  LDCU.64 UR6, c[0x0][0x348] ;  /* 0x00006900ff0677ac */ /* 0x000ee40008000a00 */
[----:B---3--:R-:W-:Y:S02]  /*02a0*/  UIADD3 UR10, UP1, UPT, UR6, 0x80, URZ ;  /* 0x00000080060a7890 */ /* 0x008fe4000ff3e0ff */
[----:B------:R-:W-:Y:S02]  /*02b0*/  UIADD3 UR6, UP0, UPT, UR6, 0x180, URZ ;  /* 0x0000018006067890 */ /* 0x000fe4000ff1e0ff */
[----:B------:R-:W-:Y:S02]  /*02c0*/  UIADD3.X UR11, UPT, UPT, URZ, UR7, URZ, UP1, !UPT ;  /* 0x00000007ff0b7290 */ /* 0x000fe40008ffe4ff */
[----:B------:R-:W-:-:S07]  /*02d0*/  UIADD3.X UR7, UPT, UPT, URZ, UR7, URZ, UP0, !UPT ;  /* 0x00000007ff077290 */ /* 0x000fce00087fe4ff */
[----:B------:R3:W-:Y:S02]  /*02e0*/  UTMACCTL.PF [UR10] ;  /* 0x000000000a0079b9 */ /* 0x0007e40008040000 */
[----:B------:R3:W-:Y:S02]  /*02f0*/  UTMACCTL.PF [UR6] ;  /* 0x00000000060079b9 */ /* 0x0007e40008040000 */
[----:B---3--:R-:W-:Y:S01]  /*0300*/  NOP ;  /* 0x0000000000007918 */ /* 0x008fe20000000000 */
.L_x_5:
[----:B------:R-:W-:Y:S05]  /*0310*/  BSYNC.RECONVERGENT B0 ;  /* 0x0000000000007941 */ /* 0x000fea0003800200 */
.L_x_4:
[----:B------:R-:W-:Y:S04]  /*0320*/  BSSY.RECONVERGENT B0, `(.L_x_6) ;  /* 0x000000a000007945 */ /* 0x000fe80003800200 */
        /* <DEDUP_REMOVED lines=9> */
.L_x_7:
[----:B------:R-:W-:Y:S05]  /*03c0*/  BSYNC.RECONVERGENT B0 ;  /* 0x0000000000007941 */ /* 0x000fea0003800200 */
.L_x_6:
[----:B------:R-:W3:Y:S01]  /*03d0*/  LDCU.64 UR6, c[0x0][0x888] ;  /* 0x00011100ff0677ac */ /* 0x000ee20008000a00 */
[----:B------:R-:W-:Y:S02]  /*03e0*/  UISETP.EQ.U32.AND UP1, UPT, UR4, URZ, UPT ;  /* 0x000000ff0400728c */ /* 0x000fe4000bf22070 */
[----:B------:R-:W-:Y:S02]  /*03f0*/  UPLOP3.LUT UP2, UPT, UPT, UPT, UPT, 0x80, 0x8 ;  /* 0x000000000008789c */ /* 0x000fe40003f4f070 */
[----:B---3--:R-:W-:-:S04]  /*0400*/  UISETP.NE.U32.AND UP0, UPT, UR6, URZ, UPT ;  /* 0x000000ff0600728c */ /* 0x008fc8000bf05070 */
[----:B------:R-:W-:-:S04]  /*0410*/  UISETP.NE.AND.EX UP0, UPT, UR7, URZ, UPT, UP0 ;  /* 0x000000ff0700728c */ /* 0x000fc8000bf05300 */
[----:B------:R-:W-:-:S04]  /*0420*/  UISETP.EQ.OR.EX UP3, UPT, UR5, URZ, !UP0, UP1 ;  /* 0x000000ff0500728c */ /* 0x000fc8000c762710 */
[----:B------:R-:W-:-:S05]  /*0430*/  UP2UR UR44, UPR, URZ, 0x8 ;  /* 0x00000008ff2c7883 */ /* 0x000fca0008000000 */
[----:B------:R-:W-:Y:S07]  /*0440*/  BRA.U !UP3, `(.L_x_8) ;  /* 0x000000010b207547 */ /* 0x000fee000b800000 */
[----:B------:R-:W-:Y:S01]  /*0450*/  UISETP.NE.U32.AND UP2, UPT, UR4, URZ, UPT ;  /* 0x000000ff0400728c */ /* 0x000fe2000bf45070 */
[----:B-----5:R-:W-:Y:S01]  /*0460*/  FSETP.NEU.AND P0, PT, R49, RZ, PT ;  /* 0x000000ff3100720b */ /* 0x020fe20003f0d000 */
[----:B------:R-:W-:Y:S02]  /*0470*/  USEL UR4, URZ, 0xffffffff, UP0 ;  /* 0xffffffffff047887 */ /* 0x000fe40008000000 */
[----:B------:R-:W-:-:S10]  /*0480*/  UISETP.NE.AND.EX UP2, UPT, UR5, URZ, UPT, UP2 ;  /* 0x000000ff0500728c */ /* 0x000fd4000bf45320 */
[----:B------:R-:W-:Y:S01]  /*0490*/  VOTEU.ANY UP1, P0 ;  /* 0x0000000000ff7886 */ /* 0x000fe20000020100 */
[----:B------:R-:W-:-:S04]  /*04a0*/  @!UP2 USEL UR4, URZ, 0xffffffff, UP1 ;  /* 0xffffffffff04a887 */ /* 0x000fc80008800000 */
[----:B------:R-:W-:-:S04]  /*04b0*/  ULOP3.LUT UR4, UR4, 0x1, URZ, 0xc0, !UPT ;  /* 0x0000000104047892 */ /* 0x000fc8000f8ec0ff */
[----:B------:R-:W-:-:S11]  /*04c0*/  UISETP.NE.U32.AND UP2, UPT, UR4, 0x1, UPT ;  /* 0x000000010400788c */ /* 0x000fd6000bf45070 */
.L_x_8:
[----:B-12---:R-:W1:Y:S01]  /*04d0*/  SHFL.IDX PT, R2, R104, RZ, 0x1f ;  /* 0x00001fff68027589 */ /* 0x006e6200000e0000 */
[----:B------:R-:W-:-:S04]  /*04e0*/  UISETP.NE.AND UP1, UPT, UR8, 0x2, UPT ;  /* 0x000000020800788c */ /* 0x000fc8000bf25270 */
[----:B------:R-:W-:Y:S01]  /*04f0*/  USEL UR13, URZ, 0x1, UP1 ;  /* 0x00000001ff0d7887 */ /* 0x000fe20008800000 */
[----:B-1----:R-:W-:-:S13]  /*0500*/  ISETP.NE.AND P0, PT, R2, RZ, PT ;  /* 0x000000ff0200720c */ /* 0x002fda0003f05270 */
[----:B------:R-:W-:Y:S05]  /*0510*/  @P0 BRA `(.L_x_9) ;  /* 0x0000000000400947 */ /* 0x000fea0003800000 */
[----:B------:R-:W1:Y:S01]  /*0520*/  S2UR UR5, SR_CgaCtaId ;  /* 0x00000000000579c3 */ /* 0x000e620000008800 */
[----:B------:R-:W-:Y:S01]  /*0530*/  UMOV UR6, 0x400 ;  /* 0x0000040000067882 */ /* 0x000fe20000000000 */
[----:B------:R-:W-:Y:S01]  /*0540*/  UMOV UR4, 0x1 ;  /* 0x0000000100047882 */ /* 0x000fe20000000000 */
[----:B------:R-:W-:Y:S01]  /*0550*/  ELECT P0, URZ, PT ;  /* 0x0000000000ff782f */ /* 0x000fe20003800000 */
[----:B-1----:R-:W-:Y:S02]  /*0560*/  ULEA UR5, UR5, UR6, 0x18 ;  /* 0x0000000605057291 */ /* 0x002fe4000f8ec0ff */
[----:B------:R-:W-:-:S04]  /*0570*/  UIADD3 UR6, UPT, UPT, -UR4, 0x100000, URZ ;  /* 0x0010000004067890 */ /* 0x000fc8000fffe1ff */
[----:B------:R-:W-:Y:S02]  /*0580*/  USHF.L.U32 UR7, UR6, 0xb, URZ ;  /* 0x0000000b06077899 */ /* 0x000fe400080006ff */
[----:B------:R-:W-:Y:S01]  /*0590*/  USHF.L.U32 UR6, UR6, 0x1, URZ ;  /* 0x0000000106067899 */ /* 0x000fe200080006ff */
[----:B------:R-:W1:Y:S11]  /*05a0*/  FENCE.VIEW.ASYNC.S ;  /* 0x00000000000073c6 */ /* 0x000e760000000000 */
[----:B-1----:R1:W2:Y:S01]  /*05b0*/  SYNCS.EXCH.64 URZ, [UR5], UR6 ;  /* 0x0000000605ff75b2 */ /* 0x0022a20008000100 */
[----:B------:R1:W3:Y:S01]  /*05c0*/  SYNCS.EXCH.64 URZ, [UR5+0x18], UR6 ;  /* 0x0000180605ff75b2 */ /* 0x0002e20008000100 */
[----:B------:R1:W4:Y:S01]  /*05d0*/  SYNCS.EXCH.64 URZ, [UR5+0x8], UR6 ;  /* 0x0000080605ff75b2 */ /* 0x0003220008000100 */
[----:B------:R1:W1:Y:S01]  /*05e0*/  SYNCS.EXCH.64 URZ, [UR5+0x20], UR6 ;  /* 0x0000200605ff75b2 */ /* 0x0002620008000100 */
[----:B------:R1:W1:Y:S01]  /*05f0*/  SYNCS.EXCH.64 URZ, [UR5+0x10], UR6 ;  /* 0x0000100605ff75b2 */ /* 0x0002620008000100 */
[----:B------:R1:W1:Y:S01]  /*0600*/  SYNCS.EXCH.64 URZ, [UR5+0x28], UR6 ;  /* 0x0000280605ff75b2 */ /* 0x0002620008000100 */
[----:B------:R-:W-:Y:S01]  /*0610*/  NOP ;  /* 0x0000000000007918 */ /* 0x000fe20000000000 */
.L_x_9:
[----:B------:R-:W2:Y:S01]  /*0620*/  SHFL.IDX PT, R2, R104, RZ, 0x1f ;  /* 0x00001fff68027589 */ /* 0x000ea200000e0000 */
[----:B------:R-:W-:Y:S01]  /*0630*/  NOP ;  /* 0x0000000000007918 */ /* 0x000fe20000000000 */
[----:B--2---:R-:W-:-:S13]  /*0640*/  ISETP.NE.AND P0, PT, R2, 0x1, PT ;  /* 0x000000010200780c */ /* 0x004fda0003f05270 */
[----:B------:R-:W-:Y:S05]  /*0650*/  @P0 BRA `(.L_x_10) ;  /* 0x0000000000400947 */ /* 0x000fea0003800000 */
[----:B-1----:R-:W1:Y:S01]  /*0660*/  S2UR UR6, SR_CgaCtaId ;  /* 0x00000000000679c3 */ /* 0x002e620000008800 */
[----:B------:R-:W-:Y:S01]  /*0670*/  UMOV UR7, 0x400 ;  /* 0x0000040000077882 */ /* 0x000fe20000000000 */
[----:B------:R-:W-:Y:S01]  /*0680*/  UMOV UR5, 0x20 ;  /* 0x0000002000057882 */ /* 0x000fe20000000000 */
[----:B------:R-:W-:Y:S01]  /*0690*/  UMOV UR4, 0x80 ;  /* 0x0000008000047882 */ /* 0x000fe20000000000 */
[----:B------:R-:W-:-:S04]  /*06a0*/  UIADD3 UR10, UPT, UPT, -UR5, 0x100000, URZ ;  /* 0x00100000050a7890 */ /* 0x000fc8000fffe1ff */
[----:B------:R-:W-:Y:S02]  /*06b0*/  USHF.L.U32 UR11, UR10, 0xb, URZ ;  /* 0x0000000b0a0b7899 */ /* 0x000fe400080006ff */
[----:B------:R-:W-:Y:S02]  /*06c0*/  USHF.L.U32 UR10, UR10, 0x1, URZ ;  /* 0x000000010a0a7899 */ /* 0x000fe400080006ff */
[----:B------:R-:W-:-:S04]  /*06d0*/  UIADD3 UR4, UPT, UPT, -UR4, 0x100000, URZ ;  /* 0x0010000004047890 */ /* 0x000fc8000fffe1ff */
[----:B------:R-:W-:Y:S02]  /*06e0*/  USHF.L.U32 UR5, UR4, 0xb, URZ ;  /* 0x0000000b04057899 */ /* 0x000fe400080006ff */
[----:B------:R-:W-:Y:S01]  /*06f0*/  USHF.L.U32 UR4, UR4, 0x1, URZ ;  /* 0x0000000104047899 */ /* 0x000fe200080006ff */
[----:B------:R-:W-:Y:S01]  /*0700*/  ELECT P0, URZ, PT ;  /* 0x0000000000ff782f */ /* 0x000fe20003800000 */
[----:B-1----:R-:W-:Y:S01]  /*0710*/  ULEA UR6, UR6, UR7, 0x18 ;  /* 0x0000000706067291 */ /* 0x002fe2000f8ec0ff */
[----:B------:R-:W1:Y:S11]  /*0720*/  FENCE.VIEW.ASYNC.S ;  /* 0x00000000000073c6 */ /* 0x000e760000000000 */
[----:B-1----:R2:W1:Y:S01]  /*0730*/  SYNCS.EXCH.64 URZ, [UR6+0x30], UR10 ;  /* 0x0000300a06ff75b2 */ /* 0x0024620008000100 */
[----:B------:R2:W1:Y:S02]  /*0740*/  SYNCS.EXCH.64 URZ, [UR6+0x38], UR4 ;  /* 0x0000380406ff75b2 */ /* 0x0004640008000100 */
[----:B--2---:R-:W-:Y:S01]  /*0750*/  NOP ;  /* 0x0000000000007918 */ /* 0x004fe20000000000 */
.L_x_10:
[----:B------:R-:W2:Y:S01]  /*0760*/  SHFL.IDX PT, R2, R104, RZ, 0x1f ;  /* 0x00001fff68027589 */ /* 0x000ea200000e0000 */
[----:B------:R-:W-:Y:S01]  /*0770*/  NOP ;  /* 0x0000000000007918 */ /* 0x000fe20000000000 */
[----:B--2---:R-:W-:-:S13]  /*0780*/  ISETP.NE.AND P0, PT, R2, 0x3, PT ;  /* 0x000000030200780c */ /* 0x004fda0003f05270 */
[----:B------:R-:W-:Y:S05]  /*0790*/  @P0 BRA `(.L_x_11) ;  /* 0x0000000000300947 */ /* 0x000fea0003800000 */
[----:B-1----:R-:W1:Y:S01]  /*07a0*/  S2UR UR5, SR_CgaCtaId ;  /* 0x00000000000579c3 */ /* 0x002e620000008800 */
        /* <DEDUP_REMOVED lines=8> */
[----:B-1----:R2:W1:Y:S01]  /*0830*/  SYNCS.EXCH.64 URZ, [UR5+0x40], UR6 ;  /* 0x0000400605ff75b2 */ /* 0x0024620008000100 */
[----:B------:R2:W1:Y:S02]  /*0840*/  SYNCS.EXCH.64 URZ, [UR5+0x48], UR6 ;  /* 0x0000480605ff75b2 */ /* 0x0004640008000100 */
[----:B--2---:R-:W-:Y:S01]  /*0850*/  NOP ;  /* 0x0000000000007918 */ /* 0x004fe20000000000 */
.L_x_11:
[----:B------:R-:W2:Y:S01]  /*0860*/  SHFL.IDX PT, R2, R104, RZ, 0x1f ;  /* 0x00001fff68027589 */ /* 0x000ea200000e0000 */
[----:B------:R-:W-:Y:S01]  /*0870*/  NOP ;  /* 0x0000000000007918 */ /* 0x000fe20000000000 */
[----:B--2---:R-:W-:-:S13]  /*0880*/  ISETP.NE.AND P0, PT, R2, 0x4, PT ;  /* 0x000000040200780c */ /* 0x004fda0003f05270 */
[----:B------:R-:W-:Y:S05]  /*0890*/  @P0 BRA `(.L_x_12) ;  /* 0x00000000004c0947 */ /* 0x000fea0003800000 */
[----:B-1----:R-:W1:Y:S01]  /*08a0*/  S2UR UR5, SR_CgaCtaId ;  /* 0x00000000000579c3 */ /* 0x002e620000008800 */
[----:B------:R-:W-:Y:S01]  /*08b0*/  UMOV UR7, 0x100 ;  /* 0x0000010000077882 */ /* 0x000fe20000000000 */
[----:B------:R-:W-:Y:S01]  /*08c0*/  UMOV UR6, 0x400 ;  /* 0x0000040000067882 */ /* 0x000fe20000000000 */
[----:B------:R-:W-:Y:S01]  /*08d0*/  USEL UR7, UR7, 0xe0, UP2 ;  /* 0x000000e007077887 */ /* 0x000fe20009000000 */
[----:B------:R-:W-:Y:S01]  /*08e0*/  UMOV UR4, 0x1 ;  /* 0x0000000100047882 */ /* 0x000fe20000000000 */
[----:B------:R-:W-:Y:S01]  /*08f0*/  ELECT P0, URZ, PT ;  /* 0x0000000000ff782f */ /* 0x000fe20003800000 */
[----:B------:R-:W-:-:S04]  /*0900*/  UIADD3 UR10, UPT, UPT, -UR4, 0x100000, URZ ;  /* 0x00100000040a7890 */ /* 0x000fc8000fffe1ff */
[----:B------:R-:W-:Y:S02]  /*0910*/  USHF.L.U32 UR11, UR10, 0xb, URZ ;  /* 0x0000000b0a0b7899 */ /* 0x000fe400080006ff */
[----:B------:R-:W-:Y:S02]  /*0920*/  USHF.L.U32 UR10, UR10, 0x1, URZ ;  /* 0x000000010a0a7899 */ /* 0x000fe400080006ff */
[----:B-1----:R-:W-:Y:S02]  /*0930*/  ULEA UR5, UR5, UR6, 0x18 ;  /* 0x0000000605057291 */ /* 0x002fe4000f8ec0ff */
[----:B------:R-:W-:-:S04]  /*0940*/  UIADD3 UR6, UPT, UPT, -UR7, 0x100000, URZ ;  /* 0x0010000007067890 */ /* 0x000fc8000fffe1ff */
[----:B------:R-:W-:Y:S02]  /*0950*/  USHF.L.U32 UR7, UR6, 0xb, URZ ;  /* 0x0000000b06077899 */ /* 0x000fe400080006ff */
[----:B------:R-:W-:Y:S01]  /*0960*/  USHF.L.U32 UR6, UR6, 0x1, URZ ;  /* 0x0000000106067899 */ /* 0x000fe200080006ff */
[----:B------:R-:W1:Y:S03]  /*0970*/  FENCE.VIEW.ASYNC.S ;  /* 0x00000000000073c6 */ /* 0x000e660000000000 */
[----:B-1----:R2:W1:Y:S08]  /*0980*/  SYNCS.EXCH.64 URZ, [UR5+0x50], UR10 ;  /* 0x0000500a05ff75b2 */ /* 0x0024700008000100 */
[----:B------:R2:W1:Y:S01]  /*0990*/  SYNCS.EXCH.64 URZ, [UR5+0x60], UR6 ;  /* 0x0000600605ff75b2 */ /* 0x0004620008000100 */
[----:B------:R2:W1:Y:S01]  /*09a0*/  SYNCS.EXCH.64 URZ, [UR5+0x58], UR10 ;  /* 0x0000580a05ff75b2 */ /* 0x0004620008000100 */
[----:B------:R2:W1:Y:S02]  /*09b0*/  SYNCS.EXCH.64 URZ, [UR5+0x68], UR6 ;  /* 0x0000680605ff75b2 */ /* 0x0004640008000100 */
[----:B--2---:R-:W-:Y:S01]  /*09c0*/  NOP ;  /* 0x0000000000007918 */ /* 0x004fe20000000000 */
.L_x_12:
        /* <DEDUP_REMOVED lines=18> */
[----:B------:R2:W1:Y:S01]  /*0af0*/  SYNCS.EXCH.64 URZ, [UR6+0x90], UR4 ;  /* 0x0000900406ff75b2 */ /* 0x0004620008000100 */
[----:B------:R2:W1:Y:S01]  /*0b00*/  SYNCS.EXCH.64 URZ, [UR6+0x78], UR10 ;  /* 0x0000780a06ff75b2 */ /* 0x0004620008000100 */
[----:B------:R2:W1:Y:S01]  /*0b10*/  SYNCS.EXCH.64 URZ, [UR6+0x98], UR4 ;  /* 0x0000980406ff75b2 */ /* 0x0004620008000100 */
[----:B------:R2:W1:Y:S01]  /*0b20*/  SYNCS.EXCH.64 URZ, [UR6+0x80], UR10 ;  /* 0x0000800a06ff75b2 */ /* 0x0004620008000100 */
[----:B------:R2:W1:Y:S01]  /*0b30*/  SYNCS.EXCH.64 URZ, [UR6+0xa0], UR4 ;  /* 0x0000a00406ff75b2 */ /* 0x0004620008000100 */
[----:B------:R2:W1:Y:S01]  /*0b40*/  SYNCS.EXCH.64 URZ, [UR6+0x88], UR10 ;  /* 0x0000880a06ff75b2 */ /* 0x0004620008000100 */
[----:B------:R2:W1:Y:S02]  /*0b50*/  SYNCS.EXCH.64 URZ, [UR6+0xa8], UR4 ;  /* 0x0000a80406ff75b2 */ /* 0x0004640008000100 */
[----:B--2---:R-:W-:Y:S01]  /*0b60*/  NOP ;  /* 0x0000000000007918 */ /* 0x004fe20000000000 */
.L_x_13:
        /* <DEDUP_REMOVED lines=14> */
[----:B------:R2:W1:Y:S01]  /*0c50*/  SYNCS.EXCH.64 URZ, [UR5+0xc0], UR6 ;  /* 0x0000c00605ff75b2 */ /* 0x0004620008000100 */
[----:B------:R2:W1:Y:S01]  /*0c60*/  SYNCS.EXCH.64 URZ, [UR5+0xb8], UR6 ;  /* 0x0000b80605ff75b2 */ /* 0x0004620008000100 */
[----:B------:R2:W1:Y:S02]  /*0c70*/  SYNCS.EXCH.64 URZ, [UR5+0xc8], UR6 ;  /* 0x0000c80605ff75b2 */ /* 0x0004640008000100 */
[----:B--2---:R-:W-:Y:S01]  /*0c80*/  NOP ;  /* 0x0000000000007918 */ /* 0x004fe20000000000 */
.L_x_14:
[----:B-1----:R-:W1:Y:S01]  /*0c90*/  S2UR UR5, SR_CTAID.X ;  /* 0x00000000000579c3 */ /* 0x002e620000002500 */
[----:B------:R-:W-:-:S05]  /*0ca0*/  CS2R.32 R97, SR_CgaSize ;  /* 0x0000000000617805 */ /* 0x000fca0000008a00 */
[----:B------:R-:W-:-:S05]  /*0cb0*/  IMAD R97, R97, -0xa0, RZ ;  /* 0xffffff6061617824 */ /* 0x000fca00078e02ff */
[----:B------:R-:W-:-:S14]  /*0cc0*/  R2UR UR7, R97 ;  /* 0x00000000610772ca */ /* 0x000fdc00000e0000 */
[----:B------:R-:W2:Y:S01]  /*0cd0*/  LDCU UR7, c[0x0][UR7+0x2b0] ;  /* 0x00005600070777ac */ /* 0x000ea20008000800 */
[----:B------:R-:W-:Y:S01]  /*0ce0*/  NOP ;  /* 0x0000000000007918 */ /* 0x000fe20000000000 */
[----:B------:R-:W-:-:S05]  /*0cf0*/  CS2R.32 R97, SR_CgaSize ;  /* 0x0000000000617805 */ /* 0x000fca0000008a00 */
[----:B------:R-:W-:-:S05]  /*0d00*/  IMAD R97, R97, -0xa0, RZ ;  /* 0xffffff6061617824 */ /* 0x000fca00078e02ff */
[----:B------:R-:W-:-:S14]  /*0d10*/  R2UR UR6, R97 ;  /* 0x00000000610672ca */ /* 0x000fdc00000e0000 */
[----:B------:R-:W3:Y:S01]  /*0d20*/  LDCU UR6, c[0x0][UR6+0x2b4] ;  /* 0x00005680060677ac */ /* 0x000ee20008000800 */
[----:B------:R-:W4:Y:S08]  /*0d30*/  S2UR UR4, SR_CTAID.Y ;  /* 0x00000000000479c3 */ /* 0x000f300000002600 */
[----:B------:R-:W3:Y:S01]  /*0d40*/  LDC R9, c[0x0][0xb24] ;  /* 0x0002c900ff097b82 */ /* 0x000ee20000000800 */
[----:B-1----:R-:W-:-:S02]  /*0d50*/  I2FP.F32.U32 R5, UR5 ;  /* 0x0000000500057c45 */ /* 0x002fc40008201000 */
[----:B------:R-:W-:-:S05]  /*0d60*/  CS2R.32 R3, SR_CgaSize ;  /* 0x0000000000037805 */ /* 0x000fca0000008a00 */
[----:B------:R-:W-:-:S06]  /*0d70*/  IMAD R3, R3, -0xa0, RZ ;  /* 0xffffff6003037824 */ /* 0x000fcc00078e02ff */
[----:B------:R-:W1:Y:S01]  /*0d80*/  LDC R3, c[0x0][R3+0x2a0] ;  /* 0x0000a80003037b82 */ /* 0x000e620000000800 */
[----:B------:R-:W-:Y:S01]  /*0d90*/  MOV R97, UR5 ;  /* 0x0000000500617c02 */ /* 0x000fe20008000f00 */
[----:B--2---:R-:W-:Y:S01]  /*0da0*/  FMUL R5, R5, UR7 ;  /* 0x0000000705057c20 */ /* 0x004fe20008400000 */
[----:B----4-:R-:W-:Y:S02]  /*0db0*/  I2FP.F32.U32 R4, UR4 ;  /* 0x0000000400047c45 */ /* 0x010fe40008201000 */
[----:B------:R-:W-:-:S05]  /*0dc0*/  CS2R.32 R2, SR_CgaSize ;  /* 0x0000000000027805 */ /* 0x000fca0000008a00 */
[----:B------:R-:W-:-:S06]  /*0dd0*/  IMAD R2, R2, -0xa0, RZ ;  /* 0xffffff6002027824 */ /* 0x000fcc00078e02ff */
[----:B------:R-:W2:Y:S01]  /*0de0*/  LDC R2, c[0x0][R2+0x2a4] ;  /* 0x0000a90002027b82 */ /* 0x000ea20000000800 */
[----:B------:R-:W4:Y:S01]  /*0df0*/  F2I.U32.TRUNC.NTZ R90, R5 ;  /* 0x00000005005a7305 */ /* 0x000f22000020f000 */
[----:B------:R-:W-:Y:S01]  /*0e00*/  MOV R91, UR4 ;  /* 0x00000004005b7c02 */ /* 0x000fe20008000f00 */
[----:B---3--:R-:W-:-:S05]  /*0e10*/  FMUL R4, R4, UR6 ;  /* 0x0000000604047c20 */ /* 0x008fca0008400000 */
[----:B------:R-:W-:Y:S01]  /*0e20*/  BAR.SYNC.DEFER_BLOCKING 0x0 ;  /* 0x0000000000007b1d */ /* 0x000fe20000010000 */
[----:B------:R-:W-:-:S05]  /*0e30*/  ISETP.GE.AND P0, PT, R9, 0x1, PT ;  /* 0x000000010900780c */ /* 0x000fca0003f06270 */
[----:B------:R-:W3:Y:S02]  /*0e40*/  F2I.U32.TRUNC.NTZ R79, R4 ;  /* 0x00000004004f7305 */ /* 0x000ee4000020f000 */
[----:B------:R-:W2:Y:S01]  /*0e50*/  S2UR UR36, SR_CTAID.Z ;  /* 0x00000000002479c3 */ /* 0x000ea20000002700 */
[----:B----4-:R-:W-:-:S05]  /*0e60*/  IADD3 R90, PT, PT, -R90, RZ, RZ ;  /* 0x000000ff5a5a7210 */ /* 0x010fca0007ffe1ff */
[----:B-1----:R-:W-:Y:S01]  /*0e70*/  IMAD R90, R3, R90, UR5 ;  /* 0x00000005035a7e24 */ /* 0x002fe2000f8e025a */
[----:B---3--:R-:W-:-:S05]  /*0e80*/  IADD3 R79, PT, PT, -R79, RZ, RZ ;  /* 0x000000ff4f4f7210 */ /* 0x008fca0007ffe1ff */
[----:B--2---:R-:W-:Y:S01]  /*0e90*/  IMAD R79, R2, R79, UR4 ;  /* 0x00000004024f7e24 */ /* 0x004fe2000f8e024f */
[----:B------:R-:W-:Y:S06]  /*0ea0*/  @!P0 BRA `(.L_x_15) ;  /* 0x0000000000b88947 */ /* 0x000fec0003800000 */
[----:B------:R-:W1:Y:S01]  /*0eb0*/  LDC.64 R4, c[0x0][0xb18] ;  /* 0x0002c600ff047b82 */ /* 0x000e620000000a00 */
[----:B------:R-:W-:-:S07]  /*0ec0*/  ISETP.NE.AND P0, PT, R9, 0x1, PT ;  /* 0x000000010900780c */ /* 0x000fce0003f05270 */
[----:B------:R-:W2:Y:S08]  /*0ed0*/  LDC R10, c[0x0][0xb0c] ;  /* 0x0002c300ff0a7b82 */ /* 0x000eb00000000800 */
[----:B------:R-:W3:Y:S08]  /*0ee0*/  LDC R11, c[0x0][0x370] ;  /* 0x0000dc00ff0b7b82 */ /* 0x000ef00000000800 */
[----:B------:R-:W4:Y:S01]  /*0ef0*/  LDC R12, c[0x0][0x374] ;  /* 0x0000dd00ff0c7b82 */ /* 0x000f220000000800 */
[----:B-1----:R-:W-:-:S07]  /*0f00*/  ISETP.NE.AND P1, PT, R4, 0x1, PT ;  /* 0x000000010400780c */ /* 0x002fce0003f25270 */
[----:B------:R-:W3:Y:S01]  /*0f10*/  LDC.64 R6, c[0x0][0xb10] ;  /* 0x0002c400ff067b82 */ /* 0x000ee20000000a00 */
[----:B--2---:R-:W-:-:S07]  /*0f20*/  ISETP.NE.AND P2, PT, R10, 0x1, PT ;  /* 0x000000010a00780c */ /* 0x004fce0003f45270 */
[----:B------:R-:W1:Y:S08]  /*0f30*/  LDC R8, c[0x0][0xb20] ;  /* 0x0002c800ff087b82 */ /* 0x000e700000000800 */
[----:B------:R-:W2:Y:S01]  /*0f40*/  LDC.64 R2, c[0x0][0xb28] ;  /* 0x0002ca00ff027b82 */ /* 0x000ea20000000a00 */
[----:B----4-:R-:W-:-:S04]  /*0f50*/  IMAD.HI.U32 R13, R12, R5, RZ ;  /* 0x000000050c0d7227 */ /* 0x010fc800078e00ff */
[----:B------:R-:W-:-:S04]  /*0f60*/  IMAD.HI.U32 R5, R91, R5, RZ ;  /* 0x000000055b057227 */ /* 0x000fc800078e00ff */
[----:B---3--:R-:W-:-:S04]  /*0f70*/  IMAD.HI.U32 R14, R11, R6, RZ ;  /* 0x000000060b0e7227 */ /* 0x008fc800078e00ff */
[----:B------:R-:W-:Y:S01]  /*0f80*/  IMAD.HI.U32 R16, R97, R6, RZ ;  /* 0x0000000661107227 */ /* 0x000fe200078e00ff */
[-C--:B------:R-:W-:Y:S02]  /*0f90*/  @P2 SHF.R.U32.HI R11, RZ, R7.reuse, R14 ;  /* 0x00000007ff0b2219 */ /* 0x080fe4000001160e */
[-C--:B-1----:R-:W-:Y:S02]  /*0fa0*/  @P1 SHF.R.U32.HI R12, RZ, R8.reuse, R13 ;  /* 0x00000008ff0c1219 */ /* 0x082fe4000001160d */
[----:B------:R-:W-:Y:S02]  /*0fb0*/  SHF.R.U32.HI R8, RZ, R8, R5 ;  /* 0x00000008ff087219 */ /* 0x000fe40000011605 */
[----:B------:R-:W-:Y:S02]  /*0fc0*/  SHF.R.U32.HI R16, RZ, R7, R16 ;  /* 0x00000007ff107219 */ /* 0x000fe40000011610 */
[----:B------:R-:W-:Y:S01]  /*0fd0*/  SEL R5, R91, R8, !P1 ;  /* 0x000000085b057207 */ /* 0x000fe20004800000 */
[----:B--2---:R-:W-:Y:S01]  /*0fe0*/  IMAD.HI.U32 R14, R12, R2, RZ ;  /* 0x000000020c0e7227 */ /* 0x004fe200078e00ff */
[----:B------:R-:W-:-:S03]  /*0ff0*/  SEL R7, R97, R16, !P2 ;  /* 0x0000001061077207 */ /* 0x000fc60005000000 */
[----:B------:R-:W-:Y:S01]  /*1000*/  IMAD.HI.U32 R6, R11, R2, RZ ;  /* 0x000000020b067227 */ /* 0x000fe200078e00ff */
[----:B------:R-:W-:-:S04]  /*1010*/  @P0 SHF.R.U32.HI R12, RZ, R3, R14 ;  /* 0x00000003ff0c0219 */ /* 0x000fc8000001160e */
[----:B------:R-:W-:Y:S01]  /*1020*/  @P0 SHF.R.U32.HI R11, RZ, R3, R6 ;  /* 0x00000003ff0b0219 */ /* 0x000fe20000011606 */
[----:B------:R-:W-:-:S04]  /*1030*/  IMAD R12, R12, R9, RZ ;  /* 0x000000090c0c7224 */ /* 0x000fc800078e02ff */
[----:B------:R-:W-:Y:S01]  /*1040*/  IMAD R6, R11, R9, RZ ;  /* 0x000000090b067224 */ /* 0x000fe200078e02ff */
[----:B------:R-:W-:-:S04]  /*1050*/  ISETP.GE.AND P1, PT, R5, R12, PT ;  /* 0x0000000c0500720c */ /* 0x000fc80003f26270 */
[----:B------:R-:W-:Y:S01]  /*1060*/  ISETP.GE.OR P1, PT, R7, R6, P1 ;  /* 0x000000060700720c */ /* 0x000fe20000f26670 */
[----:B------:R-:W-:-:S05]  /*1070*/  IMAD.HI.U32 R6, R5, R2, RZ ;  /* 0x0000000205067227 */ /* 0x000fca00078e00ff */
[----:B------:R-:W-:-:S04]  /*1080*/  SHF.R.U32.HI R6, RZ, R3, R6 ;  /* 0x00000003ff067219 */ /* 0x000fc80000011606 */
[----:B------:R-:W-:-:S03]  /*1090*/  SEL R6, R5, R6, !P0 ;  /* 0x0000000605067207 */ /* 0x000fc60004000000 */
[----:B------:R-:W-:Y:S01]  /*10a0*/  @!P1 IMAD.HI.U32 R8, R7, R2, RZ ;  /* 0x0000000207089227 */ /* 0x000fe200078e00ff */
[----:B------:R-:W-:-:S04]  /*10b0*/  IADD3 R2, PT, PT, -R6, RZ, RZ ;  /* 0x000000ff06027210 */ /* 0x000fc80007ffe1ff */
[----:B------:R-:W-:Y:S01]  /*10c0*/  @!P1 SHF.R.U32.HI R8, RZ, R3, R8 ;  /* 0x00000003ff089219 */ /* 0x000fe20000011608 */
[----:B------:R-:W-:-:S03]  /*10d0*/  IMAD R2, R9, R2, R5 ;  /* 0x0000000209027224 */ /* 0x000fc600078e0205 */
[----:B------:R-:W-:Y:S02]  /*10e0*/  @!P1 SEL R3, R7, R8, !P0 ;  /* 0x0000000807039207 */ /* 0x000fe40004000000 */
[----:B------:R-:W-:-:S03]  /*10f0*/  IADD3 R8, PT, PT, -R5, RZ, RZ ;  /* 0x000000ff05087210 */ /* 0x000fc60007ffe1ff */
[--C-:B------:R-:W-:Y:S02]  /*1100*/  @!P1 IMAD.IADD R6, R6, 0x1, -R3.reuse ;  /* 0x0000000106069824 */ /* 0x100fe400078e0a03 */
[----:B------:R-:W-:Y:S01]  /*1110*/  @!P1 IMAD R3, R2, R11, R3 ;  /* 0x0000000b02039224 */ /* 0x000fe200078e0203 */
[----:B------:R-:W-:Y:S01]  /*1120*/  IADD3 R2, PT, PT, -R7, RZ, RZ ;  /* 0x000000ff07027210 */ /* 0x000fe20007ffe1ff */
[----:B------:R-:W-:Y:S02]  /*1130*/  @!P1 IMAD R5, R6, R9, R7 ;  /* 0x0000000906059224 */ /* 0x000fe400078e0207 */
[----:B------:R-:W-:Y:S02]  /*1140*/  IMAD R8, R4, R8, R91 ;  /* 0x0000000804087224 */ /* 0x000fe400078e025b */
[----:B------:R-:W-:Y:S02]  /*1150*/  @!P1 IMAD.MOV.U32 R7, RZ, RZ, R3 ;  /* 0x000000ffff079224 */ /* 0x000fe400078e0003 */
[----:B------:R-:W-:-:S02]  /*1160*/  IMAD R2, R10, R2, R97 ;  /* 0x000000020a027224 */ /* 0x000fc400078e0261 */
[----:B------:R-:W-:Y:S02]  /*1170*/  IMAD R91, R5, R4, R8 ;  /* 0x00000004055b7224 */ /* 0x000fe400078e0208 */
[----:B------:R-:W-:Y:S02]  /*1180*/  IMAD R97, R7, R10, R2 ;  /* 0x0000000a07617224 */ /* 0x000fe400078e0202 */
.L_x_15:
[----:B------:R-:W1:Y:S01]  /*1190*/  LDCU UR4, c[0x0][0xb30] ;  /* 0x00016600ff0477ac */ /* 0x000e620008000800 */
[----:B------:R-:W2:Y:S08]  /*11a0*/  S2UR UR37, SR_CgaCtaId ;  /* 0x00000000002579c3 */ /* 0x000eb00000008800 */
[----:B------:R-:W3:Y:S01]  /*11b0*/  LDC R40, c[0x0][0xb24] ;  /* 0x0002c900ff287b82 */ /* 0x000ee20000000800 */
[----:B-1----:R-:W-:-:S09]  /*11c0*/  UISETP.NE.AND UP1, UPT, UR4, 0x1, UPT ;  /* 0x000000010400788c */ /* 0x002fd2000bf25270 */
[----:B--2---:R-:W-:Y:S05]  /*11d0*/  BRA.U UP1, `(.L_x_16) ;  /* 0x0000000101407547 */ /* 0x004fea000b800000 */
[----:B------:R-:W1:Y:S08]  /*11e0*/  LDC.64 R4, c[0x0][0xb10] ;  /* 0x0002c400ff047b82 */ /* 0x000e700000000a00 */
[----:B------:R-:W2:Y:S08]  /*11f0*/  LDC.64 R2, c[0x0][0xb18] ;  /* 0x0002c600ff027b82 */ /* 0x000eb00000000a00 */
[----:B------:R-:W4:Y:S08]  /*1200*/  LDC R6, c[0x0][0xb20] ;  /* 0x0002c800ff067b82 */ /* 0x000f300000000800 */
[----:B------:R-:W3:Y:S01]  /*1210*/  LDC R8, c[0x0][0xb0c] ;  /* 0x0002c300ff087b82 */ /* 0x000ee20000000800 */
[----:B-1----:R-:W-:-:S05]  /*1220*/  IMAD.HI.U32 R4, R97, R4, RZ ;  /* 0x0000000461047227 */ /* 0x002fca00078e00ff */
[----:B------:R-:W-:Y:S01]  /*1230*/  SHF.R.U32.HI R4, RZ, R5, R4 ;  /* 0x00000005ff047219 */ /* 0x000fe20000011604 */
[----:B--2---:R-:W-:Y:S01]  /*1240*/  IMAD.HI.U32 R3, R91, R3, RZ ;  /* 0x000000035b037227 */ /* 0x004fe200078e00ff */
[----:B------:R-:W-:-:S04]  /*1250*/  ISETP.NE.AND P0, PT, R2, 0x1, PT ;  /* 0x000000010200780c */ /* 0x000fc80003f05270 */
[----:B----4-:R-:W-:-:S04]  /*1260*/  SHF.R.U32.HI R6, RZ, R6, R3 ;  /* 0x00000006ff067219 */ /* 0x010fc80000011603 */
[----:B------:R-:W-:Y:S02]  /*1270*/  SEL R3, R91, R6, !P0 ;  /* 0x000000065b037207 */ /* 0x000fe40004000000 */
[----:B---3--:R-:W-:-:S04]  /*1280*/  ISETP.NE.AND P1, PT, R8, 0x1, PT ;  /* 0x000000010800780c */ /* 0x008fc80003f25270 */
[----:B------:R-:W-:-:S05]  /*1290*/  SEL R4, R97, R4, !P1 ;  /* 0x0000000461047207 */ /* 0x000fca0004800000 */
[----:B------:R-:W-:Y:S02]  /*12a0*/  IMAD.IADD R5, R3, 0x1, -R4 ;  /* 0x0000000103057824 */ /* 0x000fe400078e0a04 */
[----:B------:R-:W-:Y:S02]  /*12b0*/  IMAD.IADD R3, R4, 0x1, -R3 ;  /* 0x0000000104037824 */ /* 0x000fe400078e0a03 */
[----:B------:R-:W-:Y:S02]  /*12c0*/  IMAD R97, R5, R8, R97 ;  /* 0x0000000805617224 */ /* 0x000fe400078e0261 */
[----:B------:R-:W-:-:S07]  /*12d0*/  IMAD R91, R3, R2, R91 ;  /* 0x00000002035b7224 */ /* 0x000fce00078e025b */
.L_x_16:
[----:B------:R-:W-:Y:S01]  /*12e0*/  BAR.SYNC.DEFER_BLOCKING 0x0 ;  /* 0x0000000000007b1d */ /* 0x000fe20000010000 */
[----:B------:R-:W-:Y:S01]  /*12f0*/  UISETP.NE.AND UP1, UPT, UR8, 0x2, UPT ;  /* 0x000000020800788c */ /* 0x000fe2000bf25270 */
[----:B------:R-:W-:Y:S02]  /*1300*/  ISETP.NE.OR P5, PT, R0, 0x2, !P5 ;  /* 0x000000020000780c */ /* 0x000fe40006fa5670 */
[----:B------:R-:W-:-:S06]  /*1310*/  LOP3.LUT R2, R101, 0x1f, RZ, 0xc0, !PT ;  /* 0x0000001f65027812 */ /* 0x000fcc00078ec0ff */
[----:B------:R-:W-:Y:S05]  /*1320*/  BRA.U UP1, `(.L_x_17) ;  /* 0x0000001101307547 */ /* 0x000fea000b800000 */
[----:B------:R-:W1:Y:S01]  /*1330*/  LDCU UR13, c[0x0][0x38c] ;  /* 0x00007180ff0d77ac */ /* 0x000e620008000800 */
[----:B------:R-:W2:Y:S01]  /*1340*/  LDC R9, c[0x0][0x370] ;  /* 0x0000dc00ff097b82 */ /* 0x000ea20000000800 */
[----:B------:R-:W-:Y:S01]  /*1350*/  PLOP3.LUT P1, PT, PT, PT, UP2, 0x80, 0x8 ;  /* 0x000000000008781c */ /* 0x000fe20003f2f028 */
[----:B------:R-:W-:Y:S01]  /*1360*/  IMAD.MOV.U32 R15, RZ, RZ, 0x1 ;  /* 0x00000001ff0f7424 */ /* 0x000fe200078e00ff */
[----:B------:R-:W-:Y:S01]  /*1370*/  ISETP.EQ.OR P4, PT, R2, RZ, P5 ;  /* 0x000000ff0200720c */ /* 0x000fe20002f82670 */
[----:B------:R-:W-:Y:S01]  /*1380*/  IMAD.MOV.U32 R14, RZ, RZ, RZ ;  /* 0x000000ffff0e7224 */ /* 0x000fe200078e00ff */
[----:B------:R-:W-:Y:S02]  /*1390*/  PLOP3.LUT P1, PT, P1, PT, PT, 0x8, 0x80 ;  /* 0x000000000080781c */ /* 0x000fe40000f2e170 */
[----:B------:R-:W-:Y:S01]  /*13a0*/  CS2R R12, SRZ ;  /* 0x00000000000c7805 */ /* 0x000fe2000001ff00 */
[----:B------:R-:W-:Y:S01]  /*13b0*/  IMAD.MOV.U32 R10, RZ, RZ, 0x1 ;  /* 0x00000001ff0a7424 */ /* 0x000fe200078e00ff */
[----:B------:R-:W4:Y:S01]  /*13c0*/  LDC R0, c[0x0][0x374] ;  /* 0x0000dd00ff007b82 */ /* 0x000f220000000800 */
[----:B------:R-:W2:Y:S01]  /*13d0*/  LDCU.64 UR22, c[0x0][0x348] ;  /* 0x00006900ff1677ac */ /* 0x000ea20008000a00 */
[----:B------:R-:W-:Y:S01]  /*13e0*/  UMOV UR6, URZ ;  /* 0x000000ff00067c82 */ /* 0x000fe20008000000 */
[----:B-1----:R-:W-:-:S04]  /*13f0*/  UIADD3 UR5, UPT, UPT, UR13, 0x3f, URZ ;  /* 0x0000003f0d057890 */ /* 0x002fc8000fffe0ff */
[----:B------:R-:W-:-:S04]  /*1400*/  USHF.R.S32.HI UR4, URZ, 0x1f, UR5 ;  /* 0x0000001fff047899 */ /* 0x000fc80008011405 */
[----:B------:R-:W-:-:S04]  /*1410*/  ULEA.HI UR4, UR4, UR5, URZ, 0x6 ;  /* 0x0000000504047291 */ /* 0x000fc8000f8f30ff */
[----:B------:R-:W-:Y:S02]  /*1420*/  USHF.R.S32.HI UR15, URZ, 0x6, UR4 ;  /* 0x00000006ff0f7899 */ /* 0x000fe40008011404 */
[----:B------:R-:W-:Y:S02]  /*1430*/  UIADD3 UR4, UPT, UPT, UR13, -0x1, URZ ;  /* 0xffffffff0d047890 */ /* 0x000fe4000fffe0ff */
[----:B------:R-:W-:Y:S02]  /*1440*/  UISETP.LT.U32.AND UP0, UPT, UR15, 0x3, UPT ;  /* 0x000000030f00788c */ /* 0x000fe4000bf01070 */
[----:B------:R-:W-:Y:S02]  /*1450*/  UISETP.GE.U32.AND UP1, UPT, UR4, -0x7f, UPT ;  /* 0xffffff810400788c */ /* 0x000fe4000bf26070 */
[----:B------:R-:W-:Y:S02]  /*1460*/  USEL UR14, UR15, 0x3, UP0 ;  /* 0x000000030f0e7887 */ /* 0x000fe40008000000 */
[----:B------:R-:W-:-:S02]  /*1470*/  UIADD3 UR13, UPT, UPT, UR13, 0x7e, URZ ;  /* 0x0000007e0d0d7890 */ /* 0x000fc4000fffe0ff */
[----:B------:R-:W-:Y:S02]  /*1480*/  UIADD3 UR5, UPT, UPT, UR14, -0x1, URZ ;  /* 0xffffffff0e057890 */ /* 0x000fe4000fffe0ff */
[----:B------:R-:W-:-:S03]  /*1490*/  UIADD3 UR7, UPT, UPT, UR15, -UR14, URZ ;  /* 0x8000000e0f077290 */ /* 0x000fc6000fffe0ff */
[----:B------:R-:W-:-:S04]  /*14a0*/  @UP1 UIADD3 UR5, UPT, UPT, UR14, URZ, URZ ;  /* 0x000000ff0e051290 */ /* 0x000fc8000fffe0ff */
[----:B--2---:R-:W-:-:S12]  /*14b0*/  UIADD3 UR5, UPT, UPT, UR5, 0x1, URZ ;  /* 0x0000000105057890 */ /* 0x004fd8000fffe0ff */
.L_x_35:
[----:B------:R-:W-:Y:S01]  /*14c0*/  UISETP.NE.AND UP0, UPT, UR37, URZ, UPT ;  /* 0x000000ff2500728c */ /* 0x000fe2000bf05270 */
[----:B------:R-:W1:Y:S08]  /*14d0*/  S2UR UR37, SR_CgaCtaId ;  /* 0x00000000002579c3 */ /* 0x000e700000008800 */
[----:B------:R-:W-:Y:S05]  /*14e0*/  BRA.U UP0, `(.L_x_18) ;  /* 0x0000000100347547 */ /* 0x000fea000b800000 */
[----:B------:R-:W2:Y:S01]  /*14f0*/  S2R R2, SR_CgaCtaId ;  /* 0x0000000000027919 */ /* 0x000ea20000008800 */
[----:B------:R-:W-:-:S04]  /*1500*/  MOV R3, 0x400 ;  /* 0x0000040000037802 */ /* 0x000fc80000000f00 */
[----:B--2---:R-:W-:Y:S02]  /*1510*/  LEA R3, R2, R3, 0x18 ;  /* 0x0000000302037211 */ /* 0x004fe400078ec0ff */
[----:B------:R-:W-:-:S03]  /*1520*/  SHF.L.U32 R2, R10, 0x1f, RZ ;  /* 0x0000001f0a027819 */ /* 0x000fc600000006ff */
[----:B------:R-:W-:-:S04]  /*1530*/  IMAD R3, R12, 0x8, R3 ;  /* 0x000000080c037824 */ /* 0x000fc800078e0203 */
[----:B------:R-:W2:Y:S02]  /*1540*/  SYNCS.PHASECHK.TRANS64.TRYWAIT P0, [R3+URZ+0xc0], R2 ;  /* 0x0000c002030075a7 */ /* 0x000ea400080011ff */
[----:B--2---:R-:W-:Y:S05]  /*1550*/  @!P0 BRA `(.L_x_19) ;  /* 0x00000048009c8947 */ /* 0x004fea0003800000 */
.L_x_94:
[----:B------:R-:W-:Y:S01]  /*1560*/  VIADD R12, R12, 0x1 ;  /* 0x000000010c0c7836 */ /* 0x000fe20000000000 */
[----:B------:R2:W-:Y:S04]  /*1570*/  SYNCS.ARRIVE.TRANS64.A1T0 RZ, [R3+URZ+0xb0], RZ ;  /* 0x0000b0ff03ff79a7 */ /* 0x0005e800081000ff */
[----:B------:R-:W-:-:S04]  /*1580*/  ISETP.NE.AND P0, PT, R12, 0x2, PT ;  /* 0x000000020c00780c */ /* 0x000fc80003f05270 */
[----:B------:R-:W-:Y:S02]  /*1590*/  SEL R12, R12, RZ, P0 ;  /* 0x000000ff0c0c7207 */ /* 0x000fe40000000000 */
[----:B--2---:R-:W-:-:S04]  /*15a0*/  SEL R3, RZ, 0x1, P0 ;  /* 0x00000001ff037807 */ /* 0x004fc80000000000 */
[----:B------:R-:W-:-:S07]  /*15b0*/  LOP3.LUT R10, R10, R3, RZ, 0x3c, !PT ;  /* 0x000000030a0a7212 */ /* 0x000fce00078e3cff */
.L_x_18:
[----:B------:R-:W-:Y:S01]  /*15c0*/  UMOV UR4, 0x400 ;  /* 0x0000040000047882 */ /* 0x000fe20000000000 */
[----:B------:R-:W-:Y:S01]  /*15d0*/  SHF.L.U32 R2, R15, 0x1f, RZ ;  /* 0x0000001f0f027819 */ /* 0x000fe200000006ff */
[----:B-1----:R-:W-:Y:S01]  /*15e0*/  ULEA UR4, UR37, UR4, 0x18 ;  /* 0x0000000425047291 */ /* 0x002fe2000f8ec0ff */
[----:B------:R-:W-:Y:S01]  /*15f0*/  R2UR UR35, R97 ;  /* 0x00000000612372ca */ /* 0x000fe200000e0000 */
[----:B------:R-:W-:Y:S01]  /*1600*/  UISETP.GE.U32.AND UP0, UPT, UR13, 0x7f, UPT ;  /* 0x0000007f0d00788c */ /* 0x000fe2000bf06070 */
[----:B------:R-:W-:Y:S01]  /*1610*/  R2UR UR11, R91 ;  /* 0x000000005b0b72ca */ /* 0x000fe200000e0000 */
[----:B------:R-:W-:Y:S01]  /*1620*/  ULEA UR8, UR6, UR4, 0x3 ;  /* 0x0000000406087291 */ /* 0x000fe2000f8e18ff */
[----:B------:R-:W-:-:S08]  /*1630*/  UMOV UR24, URZ ;  /* 0x000000ff00187c82 */ /* 0x000fd00008000000 */
[----:B------:R1:W2:Y:S01]  /*1640*/  SYNCS.PHASECHK.TRANS64.TRYWAIT P0, [UR8+0x18], R2 ;  /* 0x00001802ff0075a7 */ /* 0x0002a20008001108 */
[----:B------:R-:W-:Y:S02]  /*1650*/  USHF.L.U32 UR35, UR35, 0x6, URZ ;  /* 0x0000000623237899 */ /* 0x000fe400080006ff */
[----:B------:R-:W-:Y:S01]  /*1660*/  USHF.L.U32 UR11, UR11, 0x6, URZ ;  /* 0x000000060b0b7899 */ /* 0x000fe200080006ff */
[----:B------:R-:W-:Y:S11]  /*1670*/  BRA.U !UP0, `(.L_x_20) ;  /* 0x0000000108a47547 */ /* 0x000ff6000b800000 */
[----:B------:R-:W-:Y:S01]  /*1680*/  UMOV UR16, URZ ;  /* 0x000000ff00107c82 */ /* 0x000fe20008000000 */
[----:B------:R-:W-:-:S05]  /*1690*/  UMOV UR17, UR6 ;  /* 0x0000000600117c82 */ /* 0x000fca0008000000 */
.L_x_25:
[----:B-1----:R-:W-:Y:S01]  /*16a0*/  ULEA UR33, UR17, UR4, 0x3 ;  /* 0x0000000411217291 */ /* 0x002fe2000f8e18ff */
[----:B--2---:R-:W-:Y:S01]  /*16b0*/  @!P5 MOV R3, 0x2000 ;  /* 0x000020000003d802 */ /* 0x004fe20000000f00 */
[----:B--2---:R-:W-:Y:S10]  /*16c0*/  @P0 BRA `(.L_x_21) ;  /* 0x00000000000c0947 */ /* 0x004ff40003800000 */
[----:B------:R-:W-:-:S04]  /*16d0*/  SHF.L.U32 R5, R15, 0x1f, RZ ;  /* 0x0000001f0f057819 */ /* 0x000fc800000006ff */
[----:B------:R-:W2:Y:S02]  /*16e0*/  SYNCS.PHASECHK.TRANS64.TRYWAIT P0, [UR33+0x18], R5 ;  /* 0x00001805ff0075a7 */ /* 0x000ea40008001121 */
[----:B--2---:R-:W-:Y:S05]  /*16f0*/  @!P0 BRA `(.L_x_22) ;  /* 0x0000004800488947 */ /* 0x004fea0003800000 */
.L_x_21:
[----:B------:R2:W-:Y:S01]  /*1700*/  @!P5 SYNCS.ARRIVE.TRANS64 RZ, [UR33], R3 ;  /* 0x00000003ffffd9a7 */ /* 0x0005e20008000021 */
[----:B------:R-:W-:Y:S04]  /*1710*/  BSSY.RECONVERGENT B0, `(.L_x_23) ;  /* 0x0000003000007945 */ /* 0x000fe80003800200 */
[----:B------:R-:W-:Y:S05]  /*1720*/  @P4 BRA `(.L_x_24) ;  /* 0x0000000000044947 */ /* 0x000fea0003800000 */
[----:B------:R-:W-:Y:S05]  /*1730*/  BPT.TRAP 0x1 ;  /* 0x000000040000795c */ /* 0x000fea0000300000 */
.L_x_24:
[----:B------:R-:W-:Y:S05]  /*1740*/  BSYNC.RECONVERGENT B0 ;  /* 0x0000000000007941 */ /* 0x000fea0003800200 */
.L_x_23:
[----:B------:R-:W-:Y:S02]  /*1750*/  UIADD3 UR6, UPT, UPT, UR17, 0x1, URZ ;  /* 0x0000000111067890 */ /* 0x000fe4000fffe0ff */
[----:B------:R-:W-:Y:S02]  /*1760*/  UIADD3 UR26, UP1, UPT, UR22, 0x80, URZ ;  /* 0x00000080161a7890 */ /* 0x000fe4000ff3e0ff */
[----:B------:R-:W-:Y:S02]  /*1770*/  UISETP.NE.AND UP0, UPT, UR6, 0x3, UPT ;  /* 0x000000030600788c */ /* 0x000fe4000bf05270 */
[----:B------:R-:W-:Y:S02]  /*1780*/  USHF.L.U32 UR34, UR16, 0x6, URZ ;  /* 0x0000000610227899 */ /* 0x000fe400080006ff */
[----:B------:R-:W-:Y:S02]  /*1790*/  USEL UR9, URZ, 0x1, UP0 ;  /* 0x00000001ff097887 */ /* 0x000fe40008000000 */
[----:B------:R-:W-:-:S02]  /*17a0*/  USEL UR6, UR6, URZ, UP0 ;  /* 0x000000ff06067287 */ /* 0x000fc40008000000 */
[----:B------:R-:W-:Y:S02]  /*17b0*/  UIADD3 UR20, UP0, UPT, UR22, 0x180, URZ ;  /* 0x0000018016147890 */ /* 0x000fe4000ff1e0ff */
[----:B------:R-:W-:Y:S01]  /*17c0*/  ULEA UR8, UR6, UR4, 0x3 ;  /* 0x0000000406087291 */ /* 0x000fe2000f8e18ff */
[----:B------:R-:W-:Y:S01]  /*17d0*/  LOP3.LUT R15, R15, UR9, RZ, 0x3c, !PT ;  /* 0x000000090f0f7c12 */ /* 0x000fe2000f8e3cff */
[----:B------:R-:W-:Y:S02]  /*17e0*/  UIADD3.X UR27, UPT, UPT, URZ, UR23, URZ, UP1, !UPT ;  /* 0x00000017ff1b7290 */ /* 0x000fe40008ffe4ff */
[----:B------:R-:W-:Y:S01]  /*17f0*/  UIADD3.X UR21, UPT, UPT, URZ, UR23, URZ, UP0, !UPT ;  /* 0x00000017ff157290 */ /* 0x000fe200087fe4ff */
[----:B-1----:R-:W-:Y:S01]  /*1800*/  SHF.L.U32 R2, R15, 0x1f, RZ ;  /* 0x0000001f0f027819 */ /* 0x002fe200000006ff */
[----:B------:R-:W-:Y:S01]  /*1810*/  UMOV UR18, 0x0 ;  /* 0x0000000000127882 */ /* 0x000fe20000000000 */
[----:B------:R-:W-:Y:S01]  /*1820*/  UMOV UR19, 0x10000000 ;  /* 0x1000000000137882 */ /* 0x000fe20000000000 */
[----:B------:R-:W-:Y:S01]  /*1830*/  UMOV UR12, UR36 ;  /* 0x00000024000c7c82 */ /* 0x000fe20008000000 */
[----:B------:R1:W1:Y:S01]  /*1840*/  SYNCS.PHASECHK.TRANS64.TRYWAIT P0, [UR8+0x18], R2 ;  /* 0x00001802ff0075a7 */ /* 0x0002620008001108 */
[----:B------:R-:W-:Y:S01]  /*1850*/  ULEA UR8, UR17, UR4, 0xc ;  /* 0x0000000411087291 */ /* 0x000fe2000f8e60ff */
[----:B------:R-:W-:Y:S01]  /*1860*/  UMOV UR9, UR33 ;  /* 0x0000002100097c82 */ /* 0x000fe20008000000 */
[----:B------:R-:W-:-:S02]  /*1870*/  UMOV UR10, UR34 ;  /* 0x00000022000a7c82 */ /* 0x000fc40008000000 */
[----:B------:R-:W-:Y:S02]  /*1880*/  UIADD3 UR32, UPT, UPT, UR8, 0x2400, URZ ;  /* 0x0000240008207890 */ /* 0x000fe4000fffe0ff */
[----:B------:R-:W-:Y:S02]  /*1890*/  UIADD3 UR8, UPT, UPT, UR8, 0x5400, URZ ;  /* 0x0000540008087890 */ /* 0x000fe4000fffe0ff */
[----:B------:R-:W-:Y:S01]  /*18a0*/  UIADD3 UR16, UPT, UPT, UR16, 0x1, URZ ;  /* 0x0000000110107890 */ /* 0x000fe2000fffe0ff */
[----:B------:R-:W-:Y:S01]  /*18b0*/  UMOV UR24, UR5 ;  /* 0x0000000500187c82 */ /* 0x000fe20008000000 */
[----:B------:R-:W-:Y:S02]  /*18c0*/  UMOV UR17, UR6 ;  /* 0x0000000600117c82 */ /* 0x000fe40008000000 */
[----:B------:R-:W-:Y:S01]  /*18d0*/  UISETP.NE.AND UP0, UPT, UR16, UR5, UPT ;  /* 0x000000051000728c */ /* 0x000fe2000bf05270 */
[----:B------:R1:W-:Y:S02]  /*18e0*/  UTMALDG.3D [UR32], [UR26], desc[UR18] ;  /* 0x000012201a0075b4 */ /* 0x0003e40008011000 */
[----:B------:R1:W-:Y:S06]  /*18f0*/  UTMALDG.3D [UR8], [UR20], desc[UR18] ;  /* 0x00001208140075b4 */ /* 0x0003ec0008011000 */
[----:B------:R-:W-:Y:S05]  /*1900*/  BRA.U UP0, `(.L_x_25) ;  /* 0xfffffffd00647547 */ /* 0x000fea000b83ffff */
.L_x_20:
[----:B-1----:R-:W-:Y:S01]  /*1910*/  ULEA UR8, UR6, UR4, 0x3 ;  /* 0x0000000406087291 */ /* 0x002fe2000f8e18ff */
[----:B------:R-:W-:Y:S01]  /*1920*/  SHF.L.U32 R2, R15, 0x1f, RZ ;  /* 0x0000001f0f027819 */ /* 0x000fe200000006ff */
[----:B------:R-:W-:Y:S01]  /*1930*/  @!P1 SYNCS.ARRIVE.TRANS64.A1T0 RZ, [UR4+0x48], RZ ;  /* 0x000048ffffff99a7 */ /* 0x000fe20008100004 */
[----:B------:R-:W-:-:S06]  /*1940*/  UISETP.GT.AND UP0, UPT, UR15, UR14, UPT ;  /* 0x0000000e0f00728c */ /* 0x000fcc000bf04270 */
[----:B--2---:R1:W2:Y:S03]  /*1950*/  SYNCS.PHASECHK.TRANS64.TRYWAIT P0, [UR8+0x18], R2 ;  /* 0x00001802ff0075a7 */ /* 0x0042a60008001108 */
[----:B------:R-:W-:Y:S05]  /*1960*/  BRA.U !UP0, `(.L_x_26) ;  /* 0x0000000108a87547 */ /* 0x000fea000b800000 */
[----:B------:R-:W-:Y:S01]  /*1970*/  UIADD3 UR21, UPT, UPT, UR7, UR24, URZ ;  /* 0x0000001807157290 */ /* 0x000fe2000fffe0ff */
[----:B------:R-:W-:-:S11]  /*1980*/  UMOV UR25, UR6 ;  /* 0x0000000600197c82 */ /* 0x000fd60008000000 */
.L_x_31:
[----:B-1----:R-:W-:Y:S01]  /*1990*/  ULEA UR17, UR25, UR4, 0x3 ;  /* 0x0000000419117291 */ /* 0x002fe2000f8e18ff */
[----:B--2---:R-:W-:Y:S01]  /*19a0*/  @!P5 MOV R3, 0x2000 ;  /* 0x000020000003d802 */ /* 0x004fe20000000f00 */
[----:B--2---:R-:W-:Y:S10]  /*19b0*/  @P0 BRA `(.L_x_27) ;  /* 0x00000000000c0947 */ /* 0x004ff40003800000 */
[----:B------:R-:W-:-:S04]  /*19c0*/  SHF.L.U32 R5, R15, 0x1f, RZ ;  /* 0x0000001f0f057819 */ /* 0x000fc800000006ff */
[----:B------:R-:W2:Y:S02]  /*19d0*/  SYNCS.PHASECHK.TRANS64.TRYWAIT P0, [UR17+0x18], R5 ;  /* 0x00001805ff0075a7 */ /* 0x000ea40008001111 */
[----:B--2---:R-:W-:Y:S05]  /*19e0*/  @!P0 BRA `(.L_x_28) ;  /* 0x0000004400a48947 */ /* 0x004fea0003800000 */
.L_x_27:
[----:B------:R2:W-:Y:S01]  /*19f0*/  @!P5 SYNCS.ARRIVE.TRANS64 RZ, [UR17], R3 ;  /* 0x00000003ffffd9a7 */ /* 0x0005e20008000011 */
[----:B------:R-:W-:Y:S04]  /*1a00*/  BSSY.RECONVERGENT B0, `(.L_x_29) ;  /* 0x0000003000007945 */ /* 0x000fe80003800200 */
[----:B------:R-:W-:Y:S05]  /*1a10*/  @P4 BRA `(.L_x_30) ;  /* 0x0000000000044947 */ /* 0x000fea0003800000 */
[----:B------:R-:W-:Y:S05]  /*1a20*/  BPT.TRAP 0x1 ;  /* 0x000000040000795c */ /* 0x000fea0000300000 */
.L_x_30:
[----:B------:R-:W-:Y:S05]  /*1a30*/  BSYNC.RECONVERGENT B0 ;  /* 0x0000000000007941 */ /* 0x000fea0003800200 */
.L_x_29:
        /* <DEDUP_REMOVED lines=20> */
[----:B------:R-:W-:Y:S01]  /*1b80*/  UIADD3 UR8, UPT, UPT, UR8, 0x5400, URZ ;  /* 0x0000540008087890 */ /* 0x000fe2000fffe0ff */
[----:B------:R-:W-:Y:S01]  /*1b90*/  UMOV UR9, UR17 ;  /* 0x0000001100097c82 */ /* 0x000fe20008000000 */
[----:B------:R-:W-:Y:S01]  /*1ba0*/  UMOV UR10, UR18 ;  /* 0x00000012000a7c82 */ /* 0x000fe20008000000 */
[----:B------:R-:W-:Y:S01]  /*1bb0*/  UIADD3 UR24, UPT, UPT, UR24, 0x1, URZ ;  /* 0x0000000118187890 */ /* 0x000fe2000fffe0ff */
[----:B------:R-:W-:-:S03]  /*1bc0*/  UMOV UR25, UR6 ;  /* 0x0000000600197c82 */ /* 0x000fc60008000000 */
[----:B------:R1:W-:Y:S01]  /*1bd0*/  UTMALDG.3D [UR16], [UR30], desc[UR26] ;  /* 0x00001a101e0075b4 */ /* 0x0003e20008011000 */
[----:B------:R-:W-:Y:S01]  /*1be0*/  UISETP.NE.AND UP0, UPT, UR24, UR21, UPT ;  /* 0x000000151800728c */ /* 0x000fe2000bf05270 */
[----:B------:R1:W-:Y:S08]  /*1bf0*/  UTMALDG.3D [UR8], [UR28], desc[UR26] ;  /* 0x00001a081c0075b4 */ /* 0x0003f00008011000 */
[----:B------:R-:W-:Y:S05]  /*1c00*/  BRA.U UP0, `(.L_x_31) ;  /* 0xfffffffd00607547 */ /* 0x000fea000b83ffff */
.L_x_26:
[C---:B-1----:R-:W-:Y:S01]  /*1c10*/  LEA R2, R14.reuse, UR4, 0x3 ;  /* 0x000000040e027c11 */ /* 0x042fe2000f8e18ff */
[----:B------:R-:W-:Y:S01]  /*1c20*/  NOP ;  /* 0x0000000000007918 */ /* 0x000fe20000000000 */
[----:B--2---:R-:W-:Y:S02]  /*1c30*/  SHF.L.U32 R3, R13, 0x1f, RZ ;  /* 0x0000001f0d037819 */ /* 0x004fe400000006ff */
[----:B------:R-:W-:Y:S02]  /*1c40*/  LEA R4, R14, UR4, 0x4 ;  /* 0x000000040e047c11 */ /* 0x000fe4000f8e20ff */
[----:B------:R-:W1:Y:S02]  /*1c50*/  SYNCS.PHASECHK.TRANS64.TRYWAIT P0, [R2+URZ+0x50], R3 ;  /* 0x00005003020075a7 */ /* 0x000e6400080011ff */
[----:B-1----:R-:W-:Y:S05]  /*1c60*/  @!P0 BRA `(.L_x_32) ;  /* 0x00000044001c8947 */ /* 0x002fea0003800000 */
.L_x_97:
[----:B------:R-:W2:Y:S01]  /*1c70*/  LDS.128 R4, [R4+0xe0] ;  /* 0x0000e00004047984 */ /* 0x000ea20000000c00 */
[----:B---3--:R-:W-:Y:S01]  /*1c80*/  ISETP.GE.AND P0, PT, R40, 0x1, PT ;  /* 0x000000012800780c */ /* 0x008fe20003f06270 */
[----:B-1----:R-:W-:Y:S01]  /*1c90*/  VIADD R2, R2, 0x60 ;  /* 0x0000006002027836 */ /* 0x002fe20000000000 */
[----:B------:R-:W-:Y:S01]  /*1ca0*/  @!PT LDS RZ, [RZ] ;  /* 0x00000000fffff984 */ /* 0x000fe20000000800 */
[----:B------:R-:W-:Y:S01]  /*1cb0*/  @!PT LDS RZ, [RZ] ;  /* 0x00000000fffff984 */ /* 0x000fe20000000800 */
[----:B------:R-:W-:Y:S01]  /*1cc0*/  @!PT LDS RZ, [RZ] ;  /* 0x00000000fffff984 */ /* 0x000fe20000000800 */
[----:B------:R-:W-:Y:S01]  /*1cd0*/  @!PT LDS RZ, [RZ] ;  /* 0x00000000fffff984 */ /* 0x000fe20000000800 */
[----:B------:R1:W-:Y:S06]  /*1ce0*/  MEMBAR.ALL.CTA ;  /* 0x0000000000007992 */ /* 0x0003ec0000008000 */
[----:B-1----:R-:W1:Y:S01]  /*1cf0*/  FENCE.VIEW.ASYNC.S ;  /* 0x00000000000073c6 */ /* 0x002e620000000000 */
[----:B------:R-:W-:-:S04]  /*1d00*/  PRMT R2, RZ, 0x654, R2 ;  /* 0x00000654ff027816 */ /* 0x000fc80000000002 */
[----:B-1----:R1:W-:Y:S01]  /*1d10*/  SYNCS.ARRIVE.TRANS64.RED.A1T0 RZ, [R2+URZ], RZ ;  /* 0x000000ff02ff79a7 */ /* 0x0023e200081004ff */
[----:B--2---:R-:W-:-:S13]  /*1d20*/  LOP3.LUT P2, RZ, R6, 0x1, RZ, 0xc0, !PT ;  /* 0x0000000106ff7812 */ /* 0x004fda000784c0ff */
[----:B------:R-:W-:Y:S01]  /*1d30*/  @P2 SHF.R.U32.HI R3, RZ, 0x10, R5 ;  /* 0x00000010ff032819 */ /* 0x000fe20000011605 */
[----:B------:R-:W-:Y:S01]  /*1d40*/  VOTEU.ANY UP0, P2 ;  /* 0x0000000000ff7886 */ /* 0x000fe20001000100 */
[----:B------:R-:W-:Y:S02]  /*1d50*/  @P2 MOV R11, R4 ;  /* 0x00000004000b2202 */ /* 0x000fe40000000f00 */
[----:B------:R-:W-:Y:S02]  /*1d60*/  @P2 R2UR.BROADCAST UR8, R3 ;  /* 0x00000000030822ca */ /* 0x000fe400008e0000 */
[----:B------:R-:W-:-:S11]  /*1d70*/  @P2 LOP3.LUT R8, R5, 0xffff, RZ, 0xc0, !PT ;  /* 0x0000ffff05082812 */ /* 0x000fd600078ec0ff */
[----:B------:R-:W-:Y:S01]  /*1d80*/  @UP0 UMOV UR36, UR8 ;  /* 0x0000000800240c82 */ /* 0x000fe20008000000 */
[----:B-1----:R-:W-:Y:S05]  /*1d90*/  @!P0 BRA `(.L_x_33) ;  /* 0x0000000000b88947 */ /* 0x002fea0003800000 */
[----:B------:R-:W4:Y:S01]  /*1da0*/  LDC.64 R4, c[0x0][0xb18] ;  /* 0x0002c600ff047b82 */ /* 0x000f220000000a00 */
[----:B------:R-:W-:-:S07]  /*1db0*/  ISETP.NE.AND P3, PT, R40, 0x1, PT ;  /* 0x000000012800780c */ /* 0x000fce0003f65270 */
[----:B------:R-:W1:Y:S08]  /*1dc0*/  LDC.64 R6, c[0x0][0xb10] ;  /* 0x0002c400ff067b82 */ /* 0x000e700000000a00 */
[----:B------:R-:W2:Y:S08]  /*1dd0*/  LDC R16, c[0x0][0xb20] ;  /* 0x0002c800ff107b82 */ /* 0x000eb00000000800 */
[----:B------:R-:W3:Y:S01]  /*1de0*/  LDC R18, c[0x0][0xb0c] ;  /* 0x0002c300ff127b82 */ /* 0x000ee20000000800 */
[----:B----4-:R-:W-:Y:S01]  /*1df0*/  IMAD.HI.U32 R17, R0, R5, RZ ;  /* 0x0000000500117227 */ /* 0x010fe200078e00ff */
[----:B------:R-:W-:-:S03]  /*1e00*/  ISETP.NE.AND P0, PT, R4, 0x1, PT ;  /* 0x000000010400780c */ /* 0x000fc60003f05270 */
[----:B------:R-:W-:-:S03]  /*1e10*/  IMAD.HI.U32 R5, R8, R5, RZ ;  /* 0x0000000508057227 */ /* 0x000fc600078e00ff */
[----:B------:R-:W4:Y:S01]  /*1e20*/  LDC.64 R2, c[0x0][0xb28] ;  /* 0x0002ca00ff027b82 */ /* 0x000f220000000a00 */
[----:B-1----:R-:W-:-:S04]  /*1e30*/  IMAD.HI.U32 R20, R9, R6, RZ ;  /* 0x0000000609147227 */ /* 0x002fc800078e00ff */
[----:B------:R-:W-:Y:S01]  /*1e40*/  IMAD.HI.U32 R22, R11, R6, RZ ;  /* 0x000000060b167227 */ /* 0x000fe200078e00ff */
[----:B------:R-:W-:Y:S02]  /*1e50*/  SHF.R.U32.HI R20, RZ, R7, R20 ;  /* 0x00000007ff147219 */ /* 0x000fe40000011614 */
[-C--:B--2---:R-:W-:Y:S02]  /*1e60*/  SHF.R.U32.HI R17, RZ, R16.reuse, R17 ;  /* 0x00000010ff117219 */ /* 0x084fe40000011611 */
[----:B------:R-:W-:Y:S02]  /*1e70*/  SHF.R.U32.HI R5, RZ, R16, R5 ;  /* 0x00000010ff057219 */ /* 0x000fe40000011605 */
[----:B------:R-:W-:Y:S02]  /*1e80*/  SEL R17, R0, R17, !P0 ;  /* 0x0000001100117207 */ /* 0x000fe40004000000 */
[----:B------:R-:W-:Y:S02]  /*1e90*/  SHF.R.U32.HI R22, RZ, R7, R22 ;  /* 0x00000007ff167219 */ /* 0x000fe40000011616 */
[----:B---3--:R-:W-:-:S02]  /*1ea0*/  ISETP.NE.AND P1, PT, R18, 0x1, PT ;  /* 0x000000011200780c */ /* 0x008fc40003f25270 */
[----:B------:R-:W-:Y:S02]  /*1eb0*/  SEL R5, R8, R5, !P0 ;  /* 0x0000000508057207 */ /* 0x000fe40004000000 */
[----:B------:R-:W-:Y:S02]  /*1ec0*/  SEL R19, R9, R20, !P1 ;  /* 0x0000001409137207 */ /* 0x000fe40004800000 */
[----:B------:R-:W-:Y:S01]  /*1ed0*/  SEL R7, R11, R22, !P1 ;  /* 0x000000160b077207 */ /* 0x000fe20004800000 */
[----:B----4-:R-:W-:-:S04]  /*1ee0*/  IMAD.HI.U32 R20, R17, R2, RZ ;  /* 0x0000000211147227 */ /* 0x010fc800078e00ff */
[----:B------:R-:W-:Y:S01]  /*1ef0*/  IMAD.HI.U32 R6, R19, R2, RZ ;  /* 0x0000000213067227 */ /* 0x000fe200078e00ff */
[----:B------:R-:W-:-:S04]  /*1f00*/  @P3 SHF.R.U32.HI R17, RZ, R3, R20 ;  /* 0x00000003ff113219 */ /* 0x000fc80000011614 */
[----:B------:R-:W-:Y:S01]  /*1f10*/  @P3 SHF.R.U32.HI R19, RZ, R3, R6 ;  /* 0x00000003ff133219 */ /* 0x000fe20000011606 */
[----:B------:R-:W-:-:S04]  /*1f20*/  IMAD R17, R40, R17, RZ ;  /* 0x0000001128117224 */ /* 0x000fc800078e02ff */
[----:B------:R-:W-:Y:S01]  /*1f30*/  IMAD R6, R40, R19, RZ ;  /* 0x0000001328067224 */ /* 0x000fe200078e02ff */
[C---:B------:R-:W-:Y:S02]  /*1f40*/  ISETP.GE.AND P0, PT, R5.reuse, R17, PT ;  /* 0x000000110500720c */ /* 0x040fe40003f06270 */
[----:B------:R-:W-:Y:S02]  /*1f50*/  IADD3 R17, PT, PT, -R5, RZ, RZ ;  /* 0x000000ff05117210 */ /* 0x000fe40007ffe1ff */
[----:B------:R-:W-:Y:S01]  /*1f60*/  ISETP.GE.OR P0, PT, R7, R6, P0 ;  /* 0x000000060700720c */ /* 0x000fe20000706670 */
[----:B------:R-:W-:-:S04]  /*1f70*/  IMAD.HI.U32 R6, R5, R2, RZ ;  /* 0x0000000205067227 */ /* 0x000fc800078e00ff */
[----:B------:R-:W-:Y:S01]  /*1f80*/  IMAD R8, R4, R17, R8 ;  /* 0x0000001104087224 */ /* 0x000fe200078e0208 */
[----:B------:R-:W-:-:S04]  /*1f90*/  SHF.R.U32.HI R6, RZ, R3, R6 ;  /* 0x00000003ff067219 */ /* 0x000fc80000011606 */
[----:B------:R-:W-:-:S03]  /*1fa0*/  SEL R6, R5, R6, !P3 ;  /* 0x0000000605067207 */ /* 0x000fc60005800000 */
[----:B------:R-:W-:-:S04]  /*1fb0*/  @!P0 IMAD.HI.U32 R16, R7, R2, RZ ;  /* 0x0000000207108227 */ /* 0x000fc800078e00ff */
[----:B------:R-:W-:Y:S01]  /*1fc0*/  IMAD.MOV R2, RZ, RZ, -R6 ;  /* 0x000000ffff027224 */ /* 0x000fe200078e0a06 */
[----:B------:R-:W-:-:S03]  /*1fd0*/  @!P0 SHF.R.U32.HI R16, RZ, R3, R16 ;  /* 0x00000003ff108219 */ /* 0x000fc60000011610 */
[----:B------:R-:W-:Y:S01]  /*1fe0*/  IMAD R2, R40, R2, R5 ;  /* 0x0000000228027224 */ /* 0x000fe200078e0205 */
[----:B------:R-:W-:-:S05]  /*1ff0*/  @!P0 SEL R3, R7, R16, !P3 ;  /* 0x0000001007038207 */ /* 0x000fca0005800000 */
[--C-:B------:R-:W-:Y:S02]  /*2000*/  @!P0 IMAD.IADD R6, R6, 0x1, -R3.reuse ;  /* 0x0000000106068824 */ /* 0x100fe400078e0a03 */
[----:B------:R-:W-:Y:S01]  /*2010*/  @!P0 IMAD R3, R2, R19, R3 ;  /* 0x0000001302038224 */ /* 0x000fe200078e0203 */
[----:B------:R-:W-:Y:S01]  /*2020*/  IADD3 R2, PT, PT, -R7, RZ, RZ ;  /* 0x000000ff07027210 */ /* 0x000fe20007ffe1ff */
[----:B------:R-:W-:Y:S02]  /*2030*/  @!P0 IMAD R5, R40, R6, R7 ;  /* 0x0000000628058224 */ /* 0x000fe400078e0207 */
[----:B------:R-:W-:Y:S02]  /*2040*/  @!P0 IMAD.MOV.U32 R7, RZ, RZ, R3 ;  /* 0x000000ffff078224 */ /* 0x000fe400078e0003 */
[----:B------:R-:W-:Y:S02]  /*2050*/  IMAD R2, R18, R2, R11 ;  /* 0x0000000212027224 */ /* 0x000fe400078e020b */
[----:B------:R-:W-:-:S02]  /*2060*/  IMAD R8, R5, R4, R8 ;  /* 0x0000000405087224 */ /* 0x000fc400078e0208 */
[----:B------:R-:W-:Y:S02]  /*2070*/  IMAD R11, R7, R18, R2 ;  /* 0x00000012070b7224 */ /* 0x000fe400078e0202 */
.L_x_33:
[----:B------:R-:W1:Y:S02]  /*2080*/  LDCU UR8, c[0x0][0xb30] ;  /* 0x00016600ff0877ac */ /* 0x000e640008000800 */
[----:B-1----:R-:W-:-:S09]  /*2090*/  UISETP.NE.AND UP0, UPT, UR8, 0x1, UPT ;  /* 0x000000010800788c */ /* 0x002fd2000bf05270 */
[----:B------:R-:W-:Y:S05]  /*20a0*/  BRA.U UP0, `(.L_x_34) ;  /* 0x0000000100407547 */ /* 0x000fea000b800000 */
[----:B------:R-:W1:Y:S08]  /*20b0*/  LDC.64 R4, c[0x0][0xb10] ;  /* 0x0002c400ff047b82 */ /* 0x000e700000000a00 */
[----:B------:R-:W2:Y:S08]  /*20c0*/  LDC.64 R2, c[0x0][0xb18] ;  /* 0x0002c600ff027b82 */ /* 0x000eb00000000a00 */
[----:B------:R-:W3:Y:S08]  /*20d0*/  LDC R6, c[0x0][0xb20] ;  /* 0x0002c800ff067b82 */ /* 0x000ef00000000800 */
[----:B------:R-:W4:Y:S01]  /*20e0*/  LDC R16, c[0x0][0xb0c] ;  /* 0x0002c300ff107b82 */ /* 0x000f220000000800 */
[----:B-1----:R-:W-:-:S05]  /*20f0*/  IMAD.HI.U32 R4, R11, R4, RZ ;  /* 0x000000040b047227 */ /* 0x002fca00078e00ff */
[----:B------:R-:W-:Y:S01]  /*2100*/  SHF.R.U32.HI R4, RZ, R5, R4 ;  /* 0x00000005ff047219 */ /* 0x000fe20000011604 */
[----:B--2---:R-:W-:Y:S01]  /*2110*/  IMAD.HI.U32 R3, R8, R3, RZ ;  /* 0x0000000308037227 */ /* 0x004fe200078e00ff */
[----:B------:R-:W-:-:S04]  /*2120*/  ISETP.NE.AND P0, PT, R2, 0x1, PT ;  /* 0x000000010200780c */ /* 0x000fc80003f05270 */
[----:B---3--:R-:W-:-:S04]  /*2130*/  SHF.R.U32.HI R3, RZ, R6, R3 ;  /* 0x00000006ff037219 */ /* 0x008fc80000011603 */
[----:B------:R-:W-:Y:S02]  /*2140*/  SEL R3, R8, R3, !P0 ;  /* 0x0000000308037207 */ /* 0x000fe40004000000 */
[----:B----4-:R-:W-:-:S04]  /*2150*/  ISETP.NE.AND P1, PT, R16, 0x1, PT ;  /* 0x000000011000780c */ /* 0x010fc80003f25270 */
[----:B------:R-:W-:-:S05]  /*2160*/  SEL R4, R11, R4, !P1 ;  /* 0x000000040b047207 */ /* 0x000fca0004800000 */
[----:B------:R-:W-:Y:S02]  /*2170*/  IMAD.IADD R5, R3, 0x1, -R4 ;  /* 0x0000000103057824 */ /* 0x000fe400078e0a04 */
[----:B------:R-:W-:Y:S02]  /*2180*/  IMAD.IADD R3, R4, 0x1, -R3 ;  /* 0x0000000104037824 */ /* 0x000fe400078e0a03 */
[----:B------:R-:W-:Y:S02]  /*2190*/  IMAD R11, R5, R16, R11 ;  /* 0x00000010050b7224 */ /* 0x000fe400078e020b */
[----:B------:R-:W-:-:S07]  /*21a0*/  IMAD R8, R3, R2, R8 ;  /* 0x0000000203087224 */ /* 0x000fce00078e0208 */
.L_x_34:
[----:B------:R-:W-:Y:S01]  /*21b0*/  VIADD R14, R14, 0x1 ;  /* 0x000000010e0e7836 */ /* 0x000fe20000000000 */
[----:B------:R-:W-:Y:S01]  /*21c0*/  PLOP3.LUT P1, PT, PT, PT, PT, 0x80, 0x8 ;  /* 0x000000000008781c */ /* 0x000fe20003f2f070 */
[----:B------:R-:W-:Y:S02]  /*21d0*/  IMAD.IADD R97, R11, 0x1, R90 ;  /* 0x000000010b617824 */ /* 0x000fe400078e025a */
[----:B------:R-:W-:Y:S01]  /*21e0*/  IMAD.IADD R91, R8, 0x1, R79 ;  /* 0x00000001085b7824 */ /* 0x000fe200078e024f */
[----:B------:R-:W-:-:S04]  /*21f0*/  ISETP.NE.AND P0, PT, R14, 0x2, PT ;  /* 0x000000020e00780c */ /* 0x000fc80003f05270 */
[----:B------:R-:W-:Y:S02]  /*2200*/  SEL R2, RZ, 0x1, P0 ;  /* 0x00000001ff027807 */ /* 0x000fe40000000000 */
[----:B------:R-:W-:Y:S02]  /*2210*/  SEL R14, R14, RZ, P0 ;  /* 0x000000ff0e0e7207 */ /* 0x000fe40000000000 */
[----:B------:R-:W-:Y:S01]  /*2220*/  LOP3.LUT R13, R13, R2, RZ, 0x3c, !PT ;  /* 0x000000020d0d7212 */ /* 0x000fe200078e3cff */
[----:B------:R-:W-:Y:S06]  /*2230*/  @P2 BRA `(.L_x_35) ;  /* 0xfffffff000a02947 */ /* 0x000fec000383ffff */
[----:B------:R-:W-:Y:S01]  /*2240*/  UIADD3 UR4, UPT, UPT, UR4, 0x18, URZ ;  /* 0x0000001804047890 */ /* 0x000fe2000fffe0ff */
[----:B------:R-:W-:-:S03]  /*2250*/  SHF.L.U32 R3, R15, 0x1f, RZ ;  /* 0x0000001f0f037819 */ /* 0x000fc600000006ff */
[----:B------:R-:W-:-:S09]  /*2260*/  ULEA UR5, UR6, UR4, 0x3 ;  /* 0x0000000406057291 */ /* 0x000fd2000f8e18ff */
[----:B------:R-:W1:Y:S02]  /*2270*/  SYNCS.PHASECHK.TRANS64.TRYWAIT P0, [UR5], R3 ;  /* 0x00000003ff0075a7 */ /* 0x000e640008001105 */
[----:B-1----:R-:W-:Y:S05]  /*2280*/  @!P0 BRA `(.L_x_36) ;  /* 0x0000003c00a88947 */ /* 0x002fea0003800000 */
.L_x_99:
[----:B------:R-:W-:-:S04]  /*2290*/  UIADD3 UR6, UPT, UPT, UR6, 0x1, URZ ;  /* 0x0000000106067890 */ /* 0x000fc8000fffe0ff */
[----:B------:R-:W-:-:S04]  /*22a0*/  UISETP.NE.AND UP0, UPT, UR6, 0x3, UPT ;  /* 0x000000030600788c */ /* 0x000fc8000bf05270 */
[----:B------:R-:W-:Y:S02]  /*22b0*/  USEL UR7, URZ, 0x1, UP0 ;  /* 0x00000001ff077887 */ /* 0x000fe40008000000 */
[----:B------:R-:W-:-:S04]  /*22c0*/  USEL UR6, UR6, URZ, UP0 ;  /* 0x000000ff06067287 */ /* 0x000fc80008000000 */
[----:B------:R-:W-:Y:S01]  /*22d0*/  ULEA UR5, UR6, UR4, 0x3 ;  /* 0x0000000406057291 */ /* 0x000fe2000f8e18ff */
[----:B------:R-:W-:-:S04]  /*22e0*/  LOP3.LUT R15, R15, UR7, RZ, 0x3c, !PT ;  /* 0x000000070f0f7c12 */ /* 0x000fc8000f8e3cff */
[----:B-1----:R-:W-:-:S04]  /*22f0*/  SHF.L.U32 R3, R15, 0x1f, RZ ;  /* 0x0000001f0f037819 */ /* 0x002fc800000006ff */
[----:B------:R-:W1:Y:S02]  /*2300*/  SYNCS.PHASECHK.TRANS64.TRYWAIT P0, [UR5], R3 ;  /* 0x00000003ff0075a7 */ /* 0x000e640008001105 */
[----:B-1----:R-:W-:Y:S05]  /*2310*/  @!P0 BRA `(.L_x_37) ;  /* 0x0000003c009c8947 */ /* 0x002fea0003800000 */
.L_x_101:
[----:B------:R-:W-:-:S04]  /*2320*/  UIADD3 UR6, UPT, UPT, UR6, 0x1, URZ ;  /* 0x0000000106067890 */ /* 0x000fc8000fffe0ff */
[----:B------:R-:W-:-:S04]  /*2330*/  UISETP.NE.AND UP0, UPT, UR6, 0x3, UPT ;  /* 0x000000030600788c */ /* 0x000fc8000bf05270 */
[----:B------:R-:W-:Y:S02]  /*2340*/  USEL UR5, URZ, 0x1, UP0 ;  /* 0x00000001ff057887 */ /* 0x000fe40008000000 */
[----:B------:R-:W-:-:S04]  /*2350*/  USEL UR6, UR6, URZ, UP0 ;  /* 0x000000ff06067287 */ /* 0x000fc80008000000 */
[----:B------:R-:W-:Y:S01]  /*2360*/  ULEA UR6, UR6, UR4, 0x3 ;  /* 0x0000000406067291 */ /* 0x000fe2000f8e18ff */
[----:B-1----:R-:W-:-:S04]  /*2370*/  LOP3.LUT R3, R15, UR5, RZ, 0x3c, !PT ;  /* 0x000000050f037c12 */ /* 0x002fc8000f8e3cff */
[----:B------:R-:W-:Y:S01]  /*2380*/  SHF.L.U32 R3, R3, 0x1f, RZ ;  /* 0x0000001f03037819 */ /* 0x000fe200000006ff */
[----:B----4-:R-:W-:-:S07]  /*2390*/  IMAD.U32 R0, RZ, RZ, UR6 ;  /* 0x00000006ff007e24 */ /* 0x010fce000f8e00ff */
.L_x_38:
[----:B-1----:R1:W2:Y:S02]  /*23a0*/  SYNCS.PHASECHK.TRANS64.TRYWAIT P0, [R0+URZ], R3 ;  /* 0x00000003000075a7 */ /* 0x0022a400080011ff */
[----:B--2---:R-:W-:Y:S05]  /*23b0*/  @!P0 NANOSLEEP.SYNCS 0x989680 ;  /* 0x009896800000895d */ /* 0x004fea0003900000 */
[----:B------:R-:W2:Y:S02]  /*23c0*/  @!P0 SYNCS.PHASECHK.TRANS64 P0, [R0+URZ], R3 ;  /* 0x00000003000085a7 */ /* 0x000ea400080010ff */
[----:B--2---:R-:W-:Y:S05]  /*23d0*/  @P0 EXIT ;  /* 0x000000000000094d */ /* 0x004fea0003800000 */
[----:B------:R-:W-:Y:S05]  /*23e0*/  BRA `(.L_x_38) ;  /* 0xfffffffc00ec7947 */ /* 0x000fea000383ffff */
.L_x_17:
[----:B------:R-:W-:-:S04]  /*23f0*/  UISETP.NE.AND UP1, UPT, UR37, URZ, UPT ;  /* 0x000000ff2500728c */ /* 0x000fc8000bf25270 */
[----:B------:R-:W-:-:S09]  /*2400*/  UISETP.NE.OR UP1, UPT, UR8, 0x1, UP1 ;  /* 0x000000010800788c */ /* 0x000fd20008f25670 */
[----:B------:R-:W-:Y:S05]  /*2410*/  BRA.U UP1, `(.L_x_39) ;  /* 0x0000000501487547 */ /* 0x000fea000b800000 */
[----:B------:R-:W-:Y:S01]  /*2420*/  ISETP.NE.AND P2, PT, R2, RZ, PT ;  /* 0x000000ff0200720c */ /* 0x000fe20003f45270 */
[----:B------:R-:W-:Y:S01]  /*2430*/  IMAD.MOV.U32 R12, RZ, RZ, 0x1 ;  /* 0x00000001ff0c7424 */ /* 0x000fe200078e00ff */
[----:B------:R-:W-:Y:S02]  /*2440*/  CS2R R10, SRZ ;  /* 0x00000000000a7805 */ /* 0x000fe4000001ff00 */
[----:B------:R-:W-:Y:S01]  /*2450*/  CS2R R8, SRZ ;  /* 0x0000000000087805 */ /* 0x000fe2000001ff00 */
[----:B------:R-:W-:Y:S01]  /*2460*/  UMOV UR4, 0x400 ;  /* 0x0000040000047882 */ /* 0x000fe20000000000 */
[----:B------:R-:W-:Y:S01]  /*2470*/  UMOV UR6, URZ ;  /* 0x000000ff00067c82 */ /* 0x000fe20008000000 */
[----:B------:R-:W-:-:S12]  /*2480*/  ULEA UR37, UR37, UR4, 0x18 ;  /* 0x0000000425257291 */ /* 0x000fd8000f8ec0ff */
.L_x_43:
[----:B------:R-:W-:Y:S02]  /*2490*/  LEA R0, R8, UR37, 0x3 ;  /* 0x0000002508007c11 */ /* 0x000fe4000f8e18ff */
[----:B------:R-:W-:-:S03]  /*24a0*/  SHF.L.U32 R5, R9, 0x1f, RZ ;  /* 0x0000001f09057819 */ /* 0x000fc600000006ff */
[----:B------:R-:W-:Y:S01]  /*24b0*/  VIADD R4, R0, 0xc0 ;  /* 0x000000c000047836 */ /* 0x000fe20000000000 */
[----:B------:R-:W1:Y:S02]  /*24c0*/  SYNCS.PHASECHK.TRANS64.TRYWAIT P0, [R0+URZ+0xb0], R5 ;  /* 0x0000b005000075a7 */ /* 0x000e6400080011ff */
[----:B-1----:R-:W-:Y:S05]  /*24d0*/  @!P0 BRA `(.L_x_40) ;  /* 0x0000003c00448947 */ /* 0x002fea0003800000 */
.L_x_102:
[----:B------:R-:W-:Y:S01]  /*24e0*/  ULEA UR5, UR6, UR37, 0x3 ;  /* 0x0000002506057291 */ /* 0x000fe2000f8e18ff */
[----:B------:R-:W-:Y:S02]  /*24f0*/  PRMT R4, RZ, 0x654, R4 ;  /* 0x00000654ff047816 */ /* 0x000fe40000000004 */
[----:B-1----:R-:W-:Y:S01]  /*2500*/  SHF.L.U32 R5, R12, 0x1f, RZ ;  /* 0x0000001f0c057819 */ /* 0x002fe200000006ff */
[----:B------:R-:W-:Y:S01]  /*2510*/  UIADD3 UR4, UPT, UPT, UR5, 0x50, URZ ;  /* 0x0000005005047890 */ /* 0x000fe2000fffe0ff */
[----:B------:R1:W-:Y:S05]  /*2520*/  SYNCS.ARRIVE.TRANS64.RED.A1T0 RZ, [R4+URZ], RZ ;  /* 0x000000ff04ff79a7 */ /* 0x0003ea00081004ff */
[----:B------:R-:W-:Y:S01]  /*2530*/  IMAD.U32 R7, RZ, RZ, UR4 ;  /* 0x00000004ff077e24 */ /* 0x000fe2000f8e00ff */
[----:B------:R-:W2:Y:S04]  /*2540*/  SYNCS.PHASECHK.TRANS64.TRYWAIT P0, [UR5+0x60], R5 ;  /* 0x00006005ff0075a7 */ /* 0x000ea80008001105 */
[----:B------:R-:W-:Y:S01]  /*2550*/  PRMT R6, R2, 0x654, R7 ;  /* 0x0000065402067816 */ /* 0x000fe20000000007 */
[----:B-1----:R-:W-:Y:S01]  /*2560*/  @!P2 IMAD.MOV.U32 R4, RZ, RZ, 0x10 ;  /* 0x00000010ff04a424 */ /* 0x002fe200078e00ff */
[----:B--2---:R-:W-:Y:S06]  /*2570*/  @!P0 BRA `(.L_x_41) ;  /* 0x0000003c00308947 */ /* 0x004fec0003800000 */
.L_x_104:
[----:B------:R-:W-:Y:S01]  /*2580*/  ULEA UR4, UR6, UR37, 0x4 ;  /* 0x0000002506047291 */ /* 0x000fe2000f8e20ff */
[----:B------:R-:W-:Y:S01]  /*2590*/  SEL R3, R6, R3, !P2 ;  /* 0x0000000306037207 */ /* 0x000fe20005000000 */
[----:B------:R-:W-:Y:S01]  /*25a0*/  UIADD3 UR5, UPT, UPT, UR5, 0x50, URZ ;  /* 0x0000005005057890 */ /* 0x000fe2000fffe0ff */
[----:B-1----:R-:W-:Y:S01]  /*25b0*/  LEA R0, R11, UR37, 0x3 ;  /* 0x000000250b007c11 */ /* 0x002fe2000f8e18ff */
[----:B------:R-:W-:Y:S01]  /*25c0*/  UIADD3 UR4, UPT, UPT, UR4, 0xe0, URZ ;  /* 0x000000e004047890 */ /* 0x000fe2000fffe0ff */
[----:B------:R-:W-:Y:S01]  /*25d0*/  SHF.L.U32 R5, R10, 0x1f, RZ ;  /* 0x0000001f0a057819 */ /* 0x000fe200000006ff */
[----:B------:R1:W-:Y:S01]  /*25e0*/  @!P2 SYNCS.ARRIVE.TRANS64.RED RZ, [R3+URZ], R4 ;  /* 0x0000000403ffa9a7 */ /* 0x0003e200080004ff */
[----:B------:R-:W-:Y:S01]  /*25f0*/  UIADD3 UR6, UPT, UPT, UR6, 0x1, URZ ;  /* 0x0000000106067890 */ /* 0x000fe2000fffe0ff */
[----:B------:R-:W-:-:S03]  /*2600*/  VIADD R8, R8, 0x1 ;  /* 0x0000000108087836 */ /* 0x000fc60000000000 */
[----:B------:R-:W-:Y:S02]  /*2610*/  UISETP.NE.AND UP0, UPT, UR6, 0x2, UPT ;  /* 0x000000020600788c */ /* 0x000fe4000bf05270 */
[----:B------:R-:W-:Y:S06]  /*2620*/  UGETNEXTWORKID.BROADCAST [UR4], [UR5] ;  /* 0x00000000040073ca */ /* 0x000fec0008000100 */
[----:B------:R-:W-:Y:S01]  /*2630*/  USEL UR4, URZ, 0x1, UP0 ;  /* 0x00000001ff047887 */ /* 0x000fe20008000000 */
[----:B------:R-:W-:Y:S01]  /*2640*/  ISETP.NE.AND P0, PT, R8, 0x2, PT ;  /* 0x000000020800780c */ /* 0x000fe20003f05270 */
[----:B------:R-:W-:Y:S01]  /*2650*/  USEL UR6, UR6, URZ, UP0 ;  /* 0x000000ff06067287 */ /* 0x000fe20008000000 */
[----:B------:R-:W2:Y:S03]  /*2660*/  SYNCS.PHASECHK.TRANS64.TRYWAIT P1, [R0+URZ+0x50], R5 ;  /* 0x00005005000075a7 */ /* 0x000ea600080211ff */
[----:B------:R-:W-:Y:S01]  /*2670*/  LOP3.LUT R12, R12, UR4, RZ, 0x3c, !PT ;  /* 0x000000040c0c7c12 */ /* 0x000fe2000f8e3cff */
[----:B-12---:R-:W-:Y:S07]  /*2680*/  @!P1 BRA `(.L_x_42) ;  /* 0x0000003c00049947 */ /* 0x006fee0003800000 */
.L_x_105:
[C---:B------:R-:W-:Y:S01]  /*2690*/  LEA R4, R11.reuse, UR37, 0x4 ;  /* 0x000000250b047c11 */ /* 0x040fe2000f8e20ff */
[----:B-1----:R-:W-:Y:S01]  /*26a0*/  VIADD R0, R0, 0x60 ;  /* 0x0000006000007836 */ /* 0x002fe20000000000 */
[----:B------:R-:W-:Y:S01]  /*26b0*/  SEL R8, R8, RZ, P0 ;  /* 0x000000ff08087207 */ /* 0x000fe20000000000 */
[----:B------:R-:W-:-:S03]  /*26c0*/  VIADD R11, R11, 0x1 ;  /* 0x000000010b0b7836 */ /* 0x000fc60000000000 */
[----:B------:R-:W1:Y:S01]  /*26d0*/  LDS.128 R4, [R4+0xe0] ;  /* 0x0000e00004047984 */ /* 0x000e620000000c00 */
[----:B------:R-:W-:Y:S02]  /*26e0*/  PRMT R0, RZ, 0x654, R0 ;  /* 0x00000654ff007816 */ /* 0x000fe40000000000 */
[C---:B------:R-:W-:Y:S01]  /*26f0*/  ISETP.NE.AND P1, PT, R11.reuse, 0x2, PT ;  /* 0x000000020b00780c */ /* 0x040fe20003f25270 */
[----:B------:R-:W-:Y:S01]  /*2700*/  @!PT LDS RZ, [RZ] ;  /* 0x00000000fffff984 */ /* 0x000fe20000000800 */
[----:B------:R-:W-:Y:S01]  /*2710*/  @!PT LDS RZ, [RZ] ;  /* 0x00000000fffff984 */ /* 0x000fe20000000800 */
[----:B------:R-:W-:Y:S01]  /*2720*/  @!PT LDS RZ, [RZ] ;  /* 0x00000000fffff984 */ /* 0x000fe20000000800 */
[----:B------:R-:W-:Y:S01]  /*2730*/  @!PT LDS RZ, [RZ] ;  /* 0x00000000fffff984 */ /* 0x000fe20000000800 */
[----:B------:R2:W-:Y:S06]  /*2740*/  MEMBAR.ALL.CTA ;  /* 0x0000000000007992 */ /* 0x0005ec0000008000 */
[----:B--2---:R-:W2:Y:S01]  /*2750*/  FENCE.VIEW.ASYNC.S ;  /* 0x00000000000073c6 */ /* 0x004ea20000000000 */
[----:B------:R-:W-:Y:S01]  /*2760*/  SEL R11, R11, RZ, P1 ;  /* 0x000000ff0b0b7207 */ /* 0x000fe20000800000 */
[----:B--2---:R2:W-:Y:S01]  /*2770*/  SYNCS.ARRIVE.TRANS64.RED.A1T0 RZ, [R0+URZ], RZ ;  /* 0x000000ff00ff79a7 */ /* 0x0045e200081004ff */
[----:B-1----:R-:W-:-:S02]  /*2780*/  LOP3.LUT P3, RZ, R6, 0x1, RZ, 0xc0, !PT ;  /* 0x0000000106ff7812 */ /* 0x002fc4000786c0ff */
[----:B------:R-:W-:-:S04]  /*2790*/  SEL R5, RZ, 0x1, P1 ;  /* 0x00000001ff057807 */ /* 0x000fc80000800000 */
[----:B------:R-:W-:Y:S02]  /*27a0*/  LOP3.LUT R10, R10, R5, RZ, 0x3c, !PT ;  /* 0x000000050a0a7212 */ /* 0x000fe400078e3cff */
[----:B--2---:R-:W-:-:S04]  /*27b0*/  SEL R0, RZ, 0x1, P0 ;  /* 0x00000001ff007807 */ /* 0x004fc80000000000 */
[----:B------:R-:W-:Y:S01]  /*27c0*/  LOP3.LUT R9, R9, R0, RZ, 0x3c, !PT ;  /* 0x0000000009097212 */ /* 0x000fe200078e3cff */
[----:B------:R-:W-:Y:S06]  /*27d0*/  @P3 BRA `(.L_x_43) ;  /* 0xfffffffc002c3947 */ /* 0x000fec000383ffff */
[----:B------:R-:W-:Y:S01]  /*27e0*/  ULEA UR5, UR6, UR37, 0x3 ;  /* 0x0000002506057291 */ /* 0x000fe2000f8e18ff */
[----:B------:R-:W-:-:S08]  /*27f0*/  SHF.L.U32 R3, R12, 0x1f, RZ ;  /* 0x0000001f0c037819 */ /* 0x000fd000000006ff */
[----:B------:R-:W1:Y:S02]  /*2800*/  SYNCS.PHASECHK.TRANS64 P0, [UR5+0x60], R3 ;  /* 0x00006003ff0075a7 */ /* 0x000e640008001005 */
[----:B-1----:R-:W-:Y:S05]  /*2810*/  @P0 BRA `(.L_x_44) ;  /* 0x0000000000080947 */ /* 0x002fea0003800000 */
[----:B------:R-:W1:Y:S02]  /*2820*/  SYNCS.PHASECHK.TRANS64.TRYWAIT P0, [UR5+0x60], R3 ;  /* 0x00006003ff0075a7 */ /* 0x000e640008001105 */
[----:B-1----:R-:W-:Y:S05]  /*2830*/  @!P0 BRA `(.L_x_45) ;  /* 0x0000003800ac8947 */ /* 0x002fea0003800000 */
.L_x_44:
[----:B------:R-:W-:-:S04]  /*2840*/  UIADD3 UR4, UPT, UPT, UR6, 0x1, URZ ;  /* 0x0000000106047890 */ /* 0x000fc8000fffe0ff */
[----:B------:R-:W-:-:S04]  /*2850*/  UISETP.NE.AND UP0, UPT, UR4, 0x2, UPT ;  /* 0x000000020400788c */ /* 0x000fc8000bf05270 */
[----:B------:R-:W-:Y:S02]  /*2860*/  USEL UR7, URZ, 0x1, UP0 ;  /* 0x00000001ff077887 */ /* 0x000fe40008000000 */
[----:B------:R-:W-:-:S04]  /*2870*/  USEL UR4, UR4, URZ, UP0 ;  /* 0x000000ff04047287 */ /* 0x000fc80008000000 */
[----:B------:R-:W-:Y:S01]  /*2880*/  ULEA UR4, UR4, UR37, 0x3 ;  /* 0x0000002504047291 */ /* 0x000fe2000f8e18ff */
[----:B-1----:R-:W-:-:S04]  /*2890*/  LOP3.LUT R3, R12, UR7, RZ, 0x3c, !PT ;  /* 0x000000070c037c12 */ /* 0x002fc8000f8e3cff */
[----:B------:R-:W-:-:S04]  /*28a0*/  SHF.L.U32 R0, R3, 0x1f, RZ ;  /* 0x0000001f03007819 */ /* 0x000fc800000006ff */
[----:B------:R-:W1:Y:S02]  /*28b0*/  SYNCS.PHASECHK.TRANS64 P0, [UR4+0x60], R0 ;  /* 0x00006000ff0075a7 */ /* 0x000e640008001004 */
[----:B-1----:R-:W-:Y:S05]  /*28c0*/  @P0 EXIT ;  /* 0x000000000000094d */ /* 0x002fea0003800000 */
[----:B------:R-:W-:Y:S02]  /*28d0*/  SHF.L.U32 R3, R3, 0x1f, RZ ;  /* 0x0000001f03037819 */ /* 0x000fe400000006ff */
[----:B------:R-:W-:-:S07]  /*28e0*/  MOV R0, UR4 ;  /* 0x0000000400007c02 */ /* 0x000fce0008000f00 */
.L_x_46:
[----:B-1----:R1:W2:Y:S02]  /*28f0*/  SYNCS.PHASECHK.TRANS64.TRYWAIT P0, [R0+URZ+0x60], R3 ;  /* 0x00006003000075a7 */ /* 0x0022a400080011ff */
[----:B--2---:R-:W-:Y:S05]  /*2900*/  @!P0 NANOSLEEP.SYNCS 0x989680 ;  /* 0x009896800000895d */ /* 0x004fea0003900000 */
[----:B------:R-:W2:Y:S02]  /*2910*/  @!P0 SYNCS.PHASECHK.TRANS64 P0, [R0+URZ+0x60], R3 ;  /* 0x00006003000085a7 */ /* 0x000ea400080010ff */
[----:B--2---:R-:W-:Y:S05]  /*2920*/  @P0 EXIT ;  /* 0x000000000000094d */ /* 0x004fea0003800000 */
[----:B------:R-:W-:Y:S05]  /*2930*/  BRA `(.L_x_46) ;  /* 0xfffffffc00ec7947 */ /* 0x000fea000383ffff */
.L_x_39:
[----:B------:R-:W-:-:S09]  /*2940*/  UISETP.NE.AND UP1, UPT, UR8, URZ, UPT ;  /* 0x000000ff0800728c */ /* 0x000fd2000bf25270 */
[----:B------:R-:W-:Y:S05]  /*2950*/  BRA.U UP1, `(.L_x_47) ;  /* 0x0000000d01947547 */ /* 0x000fea000b800000 */
[----:B------:R-:W-:Y:S01]  /*2960*/  UMOV UR4, 0x40 ;  /* 0x0000004000047882 */ /* 0x000fe20000000000 */
[----:B------:R-:W-:Y:S01]  /*2970*/  NOP ;  /* 0x0000000000007918 */ /* 0x000fe20000000000 */
[----:B------:R-:W-:Y:S01]  /*2980*/  ULEA UR4, UR37, UR4, 0x18 ;  /* 0x0000000425047291 */ /* 0x000fe2000f8ec0ff */
[----:B------:R-:W-:Y:S02]  /*2990*/  UMOV UR5, 0x400 ;  /* 0x0000040000057882 */ /* 0x000fe40000000000 */
[----:B------:R-:W-:-:S06]  /*29a0*/  ULEA UR37, UR37, UR5, 0x18 ;  /* 0x0000000525257291 */ /* 0x000fcc000f8ec0ff */
[----:B------:R-:W1:Y:S02]  /*29b0*/  LDS.U8 R0, [UR4+0x1c] ;  /* 0x00001c04ff007984 */ /* 0x000e640008000000 */
[----:B-1----:R-:W-:-:S13]  /*29c0*/  ISETP.NE.AND P0, PT, R0, RZ, PT ;  /* 0x000000ff0000720c */ /* 0x002fda0003f05270 */
[----:B------:R-:W-:Y:S05]  /*29d0*/  @P0 BRA `(.L_x_48) ;  /* 0x0000000000580947 */ /* 0x000fea0003800000 */
[----:B------:R-:W-:-:S13]  /*29e0*/  ELECT P0, URZ, PT ;  /* 0x0000000000ff782f */ /* 0x000fda0003800000 */
[----:B------:R-:W-:Y:S05]  /*29f0*/  @!P0 BRA `(.L_x_49) ;  /* 0x0000000000608947 */ /* 0x000fea0003800000 */
[----:B------:R-:W-:Y:S01]  /*2a00*/  UMOV UR5, 0x10 ;  /* 0x0000001000057882 */ /* 0x000fe20000000000 */
[----:B------:R-:W-:Y:S01]  /*2a10*/  HFMA2 R0, -RZ, RZ, 0, 5.9604644775390625e-08 ;  /* 0x00000001ff007431 */ /* 0x000fe200000001ff */
[----:B------:R-:W-:-:S03]  /*2a20*/  MOV R2, 0xffff ;  /* 0x0000ffff00027802 */ /* 0x000fc60000000f00 */
[----:B------:R-:W-:Y:S04]  /*2a30*/  DEPBAR.LE SB1, 0x36 ;  /* 0x00009d800000791a */ /* 0x000fe80000000000 */
[----:B------:R-:W1:Y:S02]  /*2a40*/  UTCATOMSWS.FIND_AND_SET.ALIGN UP0, UR5, UR5 ;  /* 0x00000005000575e3 */ /* 0x000e640008000800 */
[----:B-1----:R-:W-:Y:S01]  /*2a50*/  MOV R3, UR5 ;  /* 0x0000000500037c02 */ /* 0x002fe20008000f00 */
[----:B------:R-:W-:Y:S06]  /*2a60*/  BRA.U UP0, `(.L_x_50) ;  /* 0x0000000100187547 */ /* 0x000fec000b800000 */
.L_x_51:
[----:B------:R-:W-:Y:S05]  /*2a70*/  NANOSLEEP 0x64 ;  /* 0x000000640000795d */ /* 0x000fea0003800000 */
[----:B------:R-:W-:-:S05]  /*2a80*/  UMOV UR5, 0x10 ;  /* 0x0000001000057882 */ /* 0x000fca0000000000 */
[----:B------:R-:W-:Y:S04]  /*2a90*/  DEPBAR.LE SB1, 0x36 ;  /* 0x00009d800000791a */ /* 0x000fe80000000000 */
[----:B------:R-:W1:Y:S02]  /*2aa0*/  UTCATOMSWS.FIND_AND_SET.ALIGN UP0, UR5, UR5 ;  /* 0x00000005000575e3 */ /* 0x000e640008000800 */
[----:B-1----:R-:W-:Y:S01]  /*2ab0*/  MOV R3, UR5 ;  /* 0x0000000500037c02 */ /* 0x002fe20008000f00 */
[----:B------:R-:W-:Y:S05]  /*2ac0*/  BRA.U !UP0, `(.L_x_51) ;  /* 0xfffffffd08e87547 */ /* 0x000fea000b83ffff */
.L_x_50:
[-C--:B------:R-:W-:Y:S02]  /*2ad0*/  SHF.L.U32 R2, R2, R3.reuse, RZ ;  /* 0x0000000302027219 */ /* 0x080fe400000006ff */
[----:B------:R-:W-:Y:S01]  /*2ae0*/  SHF.L.U32 R0, R0, R3, RZ ;  /* 0x0000000300007219 */ /* 0x000fe200000006ff */
[----:B------:R-:W-:Y:S02]  /*2af0*/  IMAD.SHL.U32 R3, R3, 0x20, RZ ;  /* 0x0000002003037824 */ /* 0x000fe400078e00ff */
[----:B------:R1:W-:Y:S04]  /*2b00*/  ATOMS.OR RZ, [UR4+0x14], R2 ;  /* 0x00001402ffff798c */ /* 0x0003e8000b000004 */
[----:B------:R1:W-:Y:S04]  /*2b10*/  ATOMS.OR RZ, [UR4+0x18], R0 ;  /* 0x00001800ffff798c */ /* 0x0003e8000b000004 */
[----:B------:R1:W-:Y:S01]  /*2b20*/  STS [UR37+0x100], R3 ;  /* 0x00010003ff007988 */ /* 0x0003e20008000825 */
[----:B------:R-:W-:Y:S05]  /*2b30*/  BRA `(.L_x_49) ;  /* 0x0000000000107947 */ /* 0x000fea0003800000 */
.L_x_48:
[----:B------:R-:W-:Y:S02]  /*2b40*/  MOV R0, 0xffffffff ;  /* 0xffffffff00007802 */ /* 0x000fe40000000f00 */
[----:B------:R-:W-:-:S03]  /*2b50*/  MOV R2, 0x2b80 ;  /* 0x00002b8000027802 */ /* 0x000fc60000000f00 */
[----:B------:R1:W-:Y:S04]  /*2b60*/  STS [UR37+0x100], R0 ;  /* 0x00010000ff007988 */ /* 0x0003e80008000825 */
[----:B-1-3-5:R-:W-:Y:S05]  /*2b70*/  CALL.REL.NOINC `($__internal_1_$__cuda_sm10x_tcgen05_guardrail_trap_phase_invalid_during_alloc) ;  /* 0x0000003c00287944 */ /* 0x02afea0003c00000 */
.L_x_49:
[----:B------:R-:W-:Y:S05]  /*2b80*/  WARPSYNC.ALL ;  /* 0x0000000000007948 */ /* 0x000fea0003800000 */
[----:B------:R-:W2:Y:S01]  /*2b90*/  S2UR UR6, SR_CgaCtaId ;  /* 0x00000000000679c3 */ /* 0x000ea20000008800 */
[----:B------:R-:W-:Y:S01]  /*2ba0*/  UMOV UR4, 0x400 ;  /* 0x0000040000047882 */ /* 0x000fe20000000000 */
[----:B------:R-:W-:-:S06]  /*2bb0*/  NOP ;  /* 0x0000000000007918 */ /* 0x000fcc0000000000 */
[----:B------:R-:W-:Y:S06]  /*2bc0*/  BAR.ARV 0x6, 0xa0 ;  /* 0x0182800000007b1d */ /* 0x000fec0000002000 */
[----:B------:R-:W4:Y:S01]  /*2bd0*/  LDCU UR7, c[0x0][0x38c] ;  /* 0x00007180ff0777ac */ /* 0x000f220008000800 */
[----:B------:R-:W-:Y:S01]  /*2be0*/  IMAD.MOV.U32 R11, RZ, RZ, 0x1 ;  /* 0x00000001ff0b7424 */ /* 0x000fe200078e00ff */
[----:B------:R-:W-:Y:S01]  /*2bf0*/  CS2R R8, SRZ ;  /* 0x0000000000087805 */ /* 0x000fe2000001ff00 */
[----:B------:R-:W-:Y:S01]  /*2c00*/  IMAD.MOV.U32 R10, RZ, RZ, RZ ;  /* 0x000000ffff0a7224 */ /* 0x000fe200078e00ff */
[----:B------:R-:W-:Y:S01]  /*2c10*/  UMOV UR18, URZ ;  /* 0x000000ff00127c82 */ /* 0x000fe20008000000 */
[----:B------:R-:W-:Y:S01]  /*2c20*/  UMOV UR17, URZ ;  /* 0x000000ff00117c82 */ /* 0x000fe20008000000 */
[----:B------:R-:W-:Y:S01]  /*2c30*/  UMOV UR22, 0x0 ;  /* 0x0000000000167882 */ /* 0x000fe20000000000 */
[----:B------:R-:W-:Y:S01]  /*2c40*/  UMOV UR23, 0x4100010 ;  /* 0x0410001000177882 */ /* 0x000fe20000000000 */
[----:B------:R-:W-:Y:S01]  /*2c50*/  UMOV UR20, 0x0 ;  /* 0x0000000000147882 */ /* 0x000fe20000000000 */
[----:B------:R-:W-:Y:S01]  /*2c60*/  UMOV UR21, 0x4100010 ;  /* 0x0410001000157882 */ /* 0x000fe20000000000 */
[----:B--2---:R-:W-:Y:S01]  /*2c70*/  ULEA UR6, UR6, UR4, 0x18 ;  /* 0x0000000406067291 */ /* 0x004fe2000f8ec0ff */
[----:B------:R-:W2:Y:S03]  /*2c80*/  LDCU UR4, c[0x0][0x38c] ;  /* 0x00007180ff0477ac */ /* 0x000ea60008000800 */
[----:B------:R-:W-:-:S02]  /*2c90*/  UIADD3 UR11, UPT, UPT, UR6, 0x2400, URZ ;  /* 0x00002400060b7890 */ /* 0x000fc4000fffe0ff */
[----:B----4-:R-:W-:-:S03]  /*2ca0*/  UIADD3 UR7, UPT, UPT, UR7, 0x3f, URZ ;  /* 0x0000003f07077890 */ /* 0x010fc6000fffe0ff */
[----:B-1----:R-:W1:Y:S01]  /*2cb0*/  LDS R0, [UR6+0x100] ;  /* 0x00010006ff007984 */ /* 0x002e620008000800 */
[----:B------:R-:W-:Y:S02]  /*2cc0*/  UIADD3 UR12, UPT, UPT, UR6, 0x5400, URZ ;  /* 0x00005400060c7890 */ /* 0x000fe4000fffe0ff */
[----:B------:R-:W-:Y:S02]  /*2cd0*/  USHF.R.S32.HI UR5, URZ, 0x1f, UR7 ;  /* 0x0000001fff057899 */ /* 0x000fe40008011407 */
[----:B------:R-:W-:Y:S02]  /*2ce0*/  USHF.R.U32.HI UR11, URZ, 0x4, UR11 ;  /* 0x00000004ff0b7899 */ /* 0x000fe4000801160b */
[----:B------:R-:W-:Y:S02]  /*2cf0*/  ULEA.HI UR5, UR5, UR7, URZ, 0x6 ;  /* 0x0000000705057291 */ /* 0x000fe4000f8f30ff */
[----:B------:R-:W-:Y:S02]  /*2d00*/  USHF.R.U32.HI UR12, URZ, 0x4, UR12 ;  /* 0x00000004ff0c7899 */ /* 0x000fe4000801160c */
[----:B------:R-:W-:-:S02]  /*2d10*/  USHF.R.S32.HI UR5, URZ, 0x6, UR5 ;  /* 0x00000006ff057899 */ /* 0x000fc40008011405 */
[----:B------:R-:W-:Y:S02]  /*2d20*/  ULOP3.LUT UR11, UR11, 0x3fff, URZ, 0xc0, !UPT ;  /* 0x00003fff0b0b7892 */ /* 0x000fe4000f8ec0ff */
[----:B------:R-:W-:Y:S02]  /*2d30*/  UISETP.LT.AND UP0, UPT, UR5, 0x1, UPT ;  /* 0x000000010500788c */ /* 0x000fe4000bf01270 */
[----:B------:R-:W-:Y:S02]  /*2d40*/  ULOP3.LUT UR12, UR12, 0x3fff, URZ, 0xc0, !UPT ;  /* 0x00003fff0c0c7892 */ /* 0x000fe4000f8ec0ff */
[----:B------:R-:W-:Y:S02]  /*2d50*/  USEL UR10, UR5, 0x1, !UP0 ;  /* 0x00000001050a7887 */ /* 0x000fe4000c000000 */
[----:B------:R-:W-:Y:S02]  /*2d60*/  ULOP3.LUT UR11, UR11, 0x10000, URZ, 0xfc, !UPT ;  /* 0x000100000b0b7892 */ /* 0x000fe4000f8efcff */
[----:B------:R-:W-:-:S02]  /*2d70*/  ULOP3.LUT UR12, UR12, 0x10000, URZ, 0xfc, !UPT ;  /* 0x000100000c0c7892 */ /* 0x000fc4000f8efcff */
[----:B------:R-:W-:Y:S02]  /*2d80*/  UIADD3 UR10, UPT, UPT, -UR10, URZ, URZ ;  /* 0x000000ff0a0a7290 */ /* 0x000fe4000fffe1ff */
[----:B--2---:R-:W-:Y:S01]  /*2d90*/  UISETP.GE.AND UP3, UPT, UR4, 0x1, UPT ;  /* 0x000000010400788c */ /* 0x004fe2000bf66270 */
[----:B-1----:R-:W-:-:S15]  /*2da0*/  R2UR UR19, R0 ;  /* 0x00000000001372ca */ /* 0x002fde00000e0000 */
.L_x_58:
[----:B------:R-:W-:Y:S02]  /*2db0*/  LEA R0, R10, UR6, 0x3 ;  /* 0x000000060a007c11 */ /* 0x000fe4000f8e18ff */
[----:B------:R-:W-:Y:S02]  /*2dc0*/  SHF.L.U32 R5, R9, 0x1f, RZ ;  /* 0x0000001f09057819 */ /* 0x000fe400000006ff */
[----:B------:R-:W-:Y:S01]  /*2dd0*/  PLOP3.LUT P0, PT, PT, PT, UP3, 0x80, 0x8 ;  /* 0x000000000008781c */ /* 0x000fe20003f0f038 */
[----:B------:R-:W-:Y:S01]  /*2de0*/  VIADD R3, R0, 0x60 ;  /* 0x0000006000037836 */ /* 0x000fe20000000000 */
[----:B-1----:R-:W1:Y:S02]  /*2df0*/  SYNCS.PHASECHK.TRANS64.TRYWAIT P1, [R0+URZ+0x50], R5 ;  /* 0x00005005000075a7 */ /* 0x002e6400080211ff */
[----:B-1--4-:R-:W-:Y:S09]  /*2e00*/  @!P1 BRA `(.L_x_52) ;  /* 0x0000003400509947 */ /* 0x012ff20003800000 */
.L_x_107:
[----:B------:R-:W-:Y:S01]  /*2e10*/  LEA R4, R10, UR6, 0x4 ;  /* 0x000000060a047c11 */ /* 0x000fe2000f8e20ff */
[----:B------:R-:W-:Y:S01]  /*2e20*/  @UP3 ULEA UR4, UR17, UR6, 0x3 ;  /* 0x0000000611043291 */ /* 0x000fe2000f8e18ff */
[----:B------:R-:W-:Y:S01]  /*2e30*/  PLOP3.LUT P2, PT, PT, PT, PT, 0x80, 0x8 ;  /* 0x000000000008781c */ /* 0x000fe20003f4f070 */
[----:B------:R-:W-:Y:S01]  /*2e40*/  ULEA UR8, UR18, UR6, 0x3 ;  /* 0x0000000612087291 */ /* 0x000fe2000f8e18ff */
[----:B------:R-:W-:Y:S02]  /*2e50*/  PRMT R3, RZ, 0x654, R3 ;  /* 0x00000654ff037816 */ /* 0x000fe40000000003 */
[----:B-1----:R-:W1:Y:S01]  /*2e60*/  LDS.128 R4, [R4+0xe0] ;  /* 0x0000e00004047984 */ /* 0x002e620000000c00 */
[----:B------:R-:W-:Y:S02]  /*2e70*/  @P0 SHF.L.U32 R2, R8, 0x1f, RZ ;  /* 0x0000001f08020819 */ /* 0x000fe400000006ff */
[----:B------:R-:W-:Y:S01]  /*2e80*/  SHF.L.U32 R0, R11, 0x1f, RZ ;  /* 0x0000001f0b007819 */ /* 0x000fe200000006ff */
[----:B------:R-:W-:Y:S01]  /*2e90*/  @!PT LDS RZ, [RZ] ;  /* 0x00000000fffff984 */ /* 0x000fe20000000800 */
[----:B------:R-:W-:Y:S01]  /*2ea0*/  @!PT LDS RZ, [RZ] ;  /* 0x00000000fffff984 */ /* 0x000fe20000000800 */
[----:B------:R-:W-:Y:S01]  /*2eb0*/  @!PT LDS RZ, [RZ] ;  /* 0x00000000fffff984 */ /* 0x000fe20000000800 */
[----:B------:R-:W-:Y:S01]  /*2ec0*/  @!PT LDS RZ, [RZ] ;  /* 0x00000000fffff984 */ /* 0x000fe20000000800 */
[----:B------:R2:W-:Y:S06]  /*2ed0*/  MEMBAR.ALL.CTA ;  /* 0x0000000000007992 */ /* 0x0005ec0000008000 */
[----:B--2---:R-:W2:Y:S02]  /*2ee0*/  FENCE.VIEW.ASYNC.S ;  /* 0x00000000000073c6 */ /* 0x004ea40000000000 */
[----:B--2---:R2:W-:Y:S01]  /*2ef0*/  SYNCS.ARRIVE.TRANS64.RED.A1T0 RZ, [R3+URZ], RZ ;  /* 0x000000ff03ff79a7 */ /* 0x0045e200081004ff */
[----:B------:R2:W4:Y:S01]  /*2f00*/  @P0 SYNCS.PHASECHK.TRANS64.TRYWAIT P2, [UR4], R2 ;  /* 0x00000002ff0005a7 */ /* 0x0005220008041104 */
[----:B------:R-:W-:Y:S01]  /*2f10*/  ULEA.HI UR4, UR18, UR18, URZ, 0x1 ;  /* 0x0000001212047291 */ /* 0x000fe2000f8f08ff */
[----:B-1----:R-:W-:-:S03]  /*2f20*/  LOP3.LUT P1, RZ, R6, 0x1, RZ, 0xc0, !PT ;  /* 0x0000000106ff7812 */ /* 0x002fc6000782c0ff */
[----:B------:R-:W-:Y:S02]  /*2f30*/  USHF.L.U32 UR9, UR4, 0x5, URZ ;  /* 0x0000000504097899 */ /* 0x000fe400080006ff */
[----:B------:R-:W-:Y:S02]  /*2f40*/  ULOP3.LUT UR4, UR4, 0xffe, URZ, 0xc0, !UPT ;  /* 0x00000ffe04047892 */ /* 0x000fe4000f8ec0ff */
[----:B------:R-:W-:Y:S02]  /*2f50*/  ULOP3.LUT UR9, UR9, 0xffffffc0, URZ, 0xc0, !UPT ;  /* 0xffffffc009097892 */ /* 0x000fe4000f8ec0ff */
[----:B------:R-:W-:Y:S02]  /*2f60*/  UIADD3 UR4, UPT, UPT, -UR4, UR18, URZ ;  /* 0x0000001204047290 */ /* 0x000fe4000fffe1ff */
[----:B------:R-:W-:Y:S01]  /*2f70*/  UIADD3 UR9, UPT, UPT, UR19, UR9, URZ ;  /* 0x0000000913097290 */ /* 0x000fe2000fffe0ff */
[----:B------:R-:W1:Y:S03]  /*2f80*/  SYNCS.PHASECHK.TRANS64.TRYWAIT P0, [UR8+0x90], R0 ;  /* 0x00009000ff0075a7 */ /* 0x000e660008001108 */
[----:B------:R-:W-:Y:S01]  /*2f90*/  ULEA UR9, UR4, UR9, 0x14 ;  /* 0x0000000904097291 */ /* 0x000fe2000f8ea0ff */
[----:B-12-4-:R-:W-:Y:S11]  /*2fa0*/  @!P0 BRA `(.L_x_53) ;  /* 0x0000003000fc8947 */ /* 0x016ff60003800000 */
.L_x_109:
[----:B------:R-:W-:Y:S01]  /*2fb0*/  IADD3 R10, PT, PT, R10, 0x1, RZ ;  /* 0x000000010a0a7810 */ /* 0x000fe20007ffe0ff */
[----:B------:R-:W-:Y:S06]  /*2fc0*/  BRA.U !UP3, `(.L_x_54) ;  /* 0x000000010b987547 */ /* 0x000fec000b800000 */
[----:B------:R-:W-:Y:S01]  /*2fd0*/  UPLOP3.LUT UP4, UPT, UPT, UPT, UPT, 0x40, 0x4 ;  /* 0x000000000004789c */ /* 0x000fe20003f8e870 */
[----:B------:R-:W-:Y:S01]  /*2fe0*/  UMOV UR16, UR10 ;  /* 0x0000000a00107c82 */ /* 0x000fe20008000000 */
[----:B------:R-:W-:Y:S01]  /*2ff0*/  UMOV UR15, UR5 ;  /* 0x00000005000f7c82 */ /* 0x000fe20008000000 */
[----:B------:R-:W-:-:S08]  /*3000*/  UMOV UR14, UR17 ;  /* 0x00000011000e7c82 */ /* 0x000fd00008000000 */
.L_x_57:
[----:B------:R-:W-:Y:S02]  /*3010*/  UIADD3 UR16, UPT, UPT, UR16, 0x1, URZ ;  /* 0x0000000110107890 */ /* 0x000fe4000fffe0ff */
[----:B--2---:R-:W-:Y:S02]  /*3020*/  ULEA UR7, UR14, UR6, 0x3 ;  /* 0x000000060e077291 */ /* 0x004fe4000f8e18ff */
[----:B------:R-:W-:Y:S01]  /*3030*/  UISETP.NE.AND UP0, UPT, UR16, URZ, UPT ;  /* 0x000000ff1000728c */ /* 0x000fe2000bf05270 */
[----:B----4-:R-:W-:Y:S10]  /*3040*/  @P2 BRA `(.L_x_55) ;  /* 0x00000000000c2947 */ /* 0x010ff40003800000 */
[----:B-1----:R-:W-:Y:S04]  /*3050*/  SHF.L.U32 R3, R8, 0x1f, RZ ;  /* 0x0000001f08037819 */ /* 0x002fe800000006ff */
[----:B------:R-:W1:Y:S02]  /*3060*/  SYNCS.PHASECHK.TRANS64.TRYWAIT P0, [UR7], R3 ;  /* 0x00000003ff0075a7 */ /* 0x000e640008001107 */
[----:B-1----:R-:W-:Y:S05]  /*3070*/  @!P0 BRA `(.L_x_56) ;  /* 0x0000003000e08947 */ /* 0x002fea0003800000 */
.L_x_55:
[----:B------:R-:W-:Y:S01]  /*3080*/  UISETP.NE.AND UP1, UPT, UR15, 0x1, UPT ;  /* 0x000000010f00788c */ /* 0x000fe2000bf25270 */
[----:B------:R-:W-:Y:S01]  /*3090*/  PLOP3.LUT P2, PT, PT, PT, PT, 0x80, 0x8 ;  /* 0x000000000008781c */ /* 0x000fe20003f4f070 */
[----:B------:R-:W-:Y:S02]  /*30a0*/  UIADD3 UR17, UPT, UPT, UR14, 0x1, URZ ;  /* 0x000000010e117890 */ /* 0x000fe4000fffe0ff */
[----:B------:R-:W-:Y:S02]  /*30b0*/  ULEA UR24, UR14, UR12, 0x8 ;  /* 0x0000000c0e187291 */ /* 0x000fe4000f8e40ff */
[----:B------:R-:W-:Y:S01]  /*30c0*/  UISETP.NE.AND UP2, UPT, UR17, 0x3, UPT ;  /* 0x000000031100788c */ /* 0x000fe2000bf45270 */
[----:B------:R-:W-:Y:S01]  /*30d0*/  PLOP3.LUT P0, PT, PT, PT, UP1, 0x80, 0x8 ;  /* 0x000000000008781c */ /* 0x000fe20003f0f018 */
[----:B------:R-:W-:Y:S02]  /*30e0*/  ULEA UR26, UR14, UR11, 0x8 ;  /* 0x0000000b0e1a7291 */ /* 0x000fe4000f8e40ff */
[----:B------:R-:W-:Y:S02]  /*30f0*/  USEL UR13, URZ, 0x1, UP2 ;  /* 0x00000001ff0d7887 */ /* 0x000fe40009000000 */
[----:B------:R-:W-:Y:S02]  /*3100*/  USEL UR17, UR17, URZ, UP2 ;  /* 0x000000ff11117287 */ /* 0x000fe40009000000 */
[----:B------:R-:W-:Y:S02]  /*3110*/  UIADD3 UR30, UPT, UPT, UR24, 0x2, URZ ;  /* 0x00000002181e7890 */ /* 0x000fe4000fffe0ff */
[----:B------:R-:W-:Y:S01]  /*3120*/  @UP1 ULEA UR4, UR17, UR6, 0x3 ;  /* 0x0000000611041291 */ /* 0x000fe2000f8e18ff */
[----:B------:R-:W-:Y:S01]  /*3130*/  LOP3.LUT R8, R8, UR13, RZ, 0x3c, !PT ;  /* 0x0000000d08087c12 */ /* 0x000fe2000f8e3cff */
[----:B------:R-:W-:Y:S02]  /*3140*/  UIADD3 UR28, UPT, UPT, UR26, 0x2, URZ ;  /* 0x000000021a1c7890 */ /* 0x000fe4000fffe0ff */
[----:B------:R-:W-:Y:S01]  /*3150*/  UIADD3 UR7, UPT, UPT, UR7, 0x18, URZ ;  /* 0x0000001807077890 */ /* 0x000fe2000fffe0ff */
[----:B-1----:R-:W-:Y:S01]  /*3160*/  @P0 SHF.L.U32 R0, R8, 0x1f, RZ ;  /* 0x0000001f08000819 */ /* 0x002fe200000006ff */
[----:B------:R-:W-:Y:S01]  /*3170*/  UMOV UR25, 0x80004020 ;  /* 0x8000402000197882 */ /* 0x000fe20000000000 */
[----:B------:R-:W-:Y:S01]  /*3180*/  UMOV UR27, 0x80004020 ;  /* 0x80004020001b7882 */ /* 0x000fe20000000000 */
[----:B------:R-:W-:Y:S01]  /*3190*/  UMOV UR31, 0x80004020 ;  /* 0x80004020001f7882 */ /* 0x000fe20000000000 */
[----:B------:R2:W4:Y:S01]  /*31a0*/  @P0 SYNCS.PHASECHK.TRANS64.TRYWAIT P2, [UR4], R0 ;  /* 0x00000000ff0005a7 */ /* 0x0005220008041104 */
[----:B------:R-:W-:Y:S01]  /*31b0*/  UIADD3 UR15, UPT, UPT, UR15, -0x1, URZ ;  /* 0xffffffff0f0f7890 */ /* 0x000fe2000fffe0ff */
[----:B------:R2:W-:Y:S01]  /*31c0*/  UTCQMMA gdesc[UR26], gdesc[UR24], tmem[UR9], tmem[UR22], idesc[UR23], UP4 ;  /* 0x00ff16181a0075ea */ /* 0x0005e2000a000309 */
[----:B------:R-:W-:Y:S01]  /*31d0*/  UPLOP3.LUT UP4, UPT, UPT, UPT, UPT, 0x80, 0x8 ;  /* 0x000000000008789c */ /* 0x000fe20003f8f070 */
[----:B------:R-:W-:Y:S01]  /*31e0*/  UMOV UR29, 0x80004020 ;  /* 0x80004020001d7882 */ /* 0x000fe20000000000 */
[----:B------:R-:W-:Y:S01]  /*31f0*/  UMOV UR14, UR17 ;  /* 0x00000011000e7c82 */ /* 0x000fe20008000000 */
[----:B------:R2:W-:Y:S01]  /*3200*/  UTCQMMA gdesc[UR28], gdesc[UR30], tmem[UR9], tmem[UR20], idesc[UR21], UPT ;  /* 0x00ff141e1c0075ea */ /* 0x0005e2000b800309 */
[----:B------:R2:W-:Y:S01]  /*3210*/  UTCBAR [UR7], URZ ;  /* 0x000000ff070073e9 */ /* 0x0005e200080000ff */
[----:B------:R-:W-:Y:S06]  /*3220*/  BRA.U UP0, `(.L_x_57) ;  /* 0xfffffffd00787547 */ /* 0x000fec000b83ffff */
.L_x_54:
[----:B------:R-:W-:Y:S01]  /*3230*/  UIADD3 UR18, UPT, UPT, UR18, 0x1, URZ ;  /* 0x0000000112127890 */ /* 0x000fe2000fffe0ff */
[C---:B------:R-:W-:Y:S01]  /*3240*/  ISETP.NE.AND P0, PT, R10.reuse, 0x2, PT ;  /* 0x000000020a00780c */ /* 0x040fe20003f05270 */
[----:B------:R-:W-:Y:S02]  /*3250*/  UIADD3 UR8, UPT, UPT, UR8, 0x70, URZ ;  /* 0x0000007008087890 */ /* 0x000fe4000fffe0ff */
[----:B------:R-:W-:Y:S01]  /*3260*/  UISETP.NE.AND UP0, UPT, UR18, 0x4, UPT ;  /* 0x000000041200788c */ /* 0x000fe2000bf05270 */
[----:B-12---:R-:W-:Y:S02]  /*3270*/  SEL R0, RZ, 0x1, P0 ;  /* 0x00000001ff007807 */ /* 0x006fe40000000000 */
[----:B------:R-:W-:Y:S01]  /*3280*/  SEL R10, R10, RZ, P0 ;  /* 0x000000ff0a0a7207 */ /* 0x000fe20000000000 */
[----:B------:R-:W-:Y:S01]  /*3290*/  USEL UR4, URZ, 0x1, UP0 ;  /* 0x00000001ff047887 */ /* 0x000fe20008000000 */
[----:B------:R-:W-:Y:S01]  /*32a0*/  LOP3.LUT R9, R9, R0, RZ, 0x3c, !PT ;  /* 0x0000000009097212 */ /* 0x000fe200078e3cff */
[----:B------:R-:W-:Y:S01]  /*32b0*/  USEL UR18, UR18, URZ, UP0 ;  /* 0x000000ff12127287 */ /* 0x000fe20008000000 */
[----:B------:R1:W-:Y:S03]  /*32c0*/  UTCBAR [UR8], URZ ;  /* 0x000000ff080073e9 */ /* 0x0003e600080000ff */
[----:B------:R-:W-:Y:S01]  /*32d0*/  LOP3.LUT R11, R11, UR4, RZ, 0x3c, !PT ;  /* 0x000000040b0b7c12 */ /* 0x000fe2000f8e3cff */
[----:B------:R-:W-:Y:S07]  /*32e0*/  @P1 BRA `(.L_x_58) ;  /* 0xfffffff800b01947 */ /* 0x000fee000383ffff */
[----:B------:R-:W2:Y:S01]  /*32f0*/  S2UR UR4, SR_CgaCtaId ;  /* 0x00000000000479c3 */ /* 0x000ea20000008800 */
[----:B------:R-:W-:Y:S01]  /*3300*/  ELECT P0, URZ, PT ;  /* 0x0000000000ff782f */ /* 0x000fe20003800000 */
[----:B------:R-:W-:Y:S01]  /*3310*/  IMAD.MOV.U32 R0, RZ, RZ, 0x1 ;  /* 0x00000001ff007424 */ /* 0x000fe200078e00ff */
[----:B------:R-:W-:Y:S01]  /*3320*/  UIADD3 UR6, UPT, UPT, UR6, 0x90, URZ ;  /* 0x0000009006067890 */ /* 0x000fe2000fffe0ff */
[----:B------:R-:W-:Y:S01]  /*3330*/  SHF.L.U32 R3, R11, 0x1f, RZ ;  /* 0x0000001f0b037819 */ /* 0x000fe200000006ff */
[----:B------:R-:W-:-:S03]  /*3340*/  UMOV UR5, 0x40 ;  /* 0x0000004000057882 */ /* 0x000fc60000000000 */
[----:B------:R-:W-:Y:S01]  /*3350*/  UVIRTCOUNT.DEALLOC.SMPOOL 0x80 ;  /* 0x000000800000784c */ /* 0x000fe20000000000 */
[----:B--2---:R-:W-:Y:S02]  /*3360*/  ULEA UR4, UR4, UR5, 0x18 ;  /* 0x0000000504047291 */ /* 0x004fe4000f8ec0ff */
[----:B------:R-:W-:-:S07]  /*3370*/  ULEA UR5, UR18, UR6, 0x3 ;  /* 0x0000000612057291 */ /* 0x000fce000f8e18ff */
[----:B------:R2:W-:Y:S02]  /*3380*/  @P0 STS.U8 [UR4+0x1c], R0 ;  /* 0x00001c00ff000988 */ /* 0x0005e40008000004 */
[----:B------:R-:W3:Y:S02]  /*3390*/  SYNCS.PHASECHK.TRANS64.TRYWAIT P0, [UR5], R3 ;  /* 0x00000003ff0075a7 */ /* 0x000ee40008001105 */
[----:B--23--:R-:W-:Y:S05]  /*33a0*/  @!P0 BRA `(.L_x_59) ;  /* 0x00000030002c8947 */ /* 0x00cfea0003800000 */
.L_x_112:
[----:B------:R-:W-:-:S04]  /*33b0*/  UIADD3 UR7, UPT, UPT, UR18, 0x1, URZ ;  /* 0x0000000112077890 */ /* 0x000fc8000fffe0ff */
[----:B------:R-:W-:-:S04]  /*33c0*/  UISETP.NE.AND UP0, UPT, UR7, 0x4, UPT ;  /* 0x000000040700788c */ /* 0x000fc8000bf05270 */
[----:B-1----:R-:W-:Y:S02]  /*33d0*/  USEL UR8, URZ, 0x1, UP0 ;  /* 0x00000001ff087887 */ /* 0x002fe40008000000 */
[----:B------:R-:W-:-:S04]  /*33e0*/  USEL UR7, UR7, URZ, UP0 ;  /* 0x000000ff07077287 */ /* 0x000fc80008000000 */
[----:B------:R-:W-:Y:S01]  /*33f0*/  ULEA UR5, UR7, UR6, 0x3 ;  /* 0x0000000607057291 */ /* 0x000fe2000f8e18ff */
[----:B------:R-:W-:-:S04]  /*3400*/  LOP3.LUT R2, R11, UR8, RZ, 0x3c, !PT ;  /* 0x000000080b027c12 */ /* 0x000fc8000f8e3cff */
[----:B--2---:R-:W-:-:S04]  /*3410*/  SHF.L.U32 R3, R2, 0x1f, RZ ;  /* 0x0000001f02037819 */ /* 0x004fc800000006ff */
[----:B------:R-:W1:Y:S02]  /*3420*/  SYNCS.PHASECHK.TRANS64.TRYWAIT P0, [UR5], R3 ;  /* 0x00000003ff0075a7 */ /* 0x000e640008001105 */
[----:B-1----:R-:W-:Y:S05]  /*3430*/  @!P0 BRA `(.L_x_60) ;  /* 0x0000003000208947 */ /* 0x002fea0003800000 */
.L_x_114:
        /* <DEDUP_REMOVED lines=9> */
.L_x_116:
[----:B------:R-:W-:-:S04]  /*34d0*/  UIADD3 UR7, UPT, UPT, UR7, 0x1, URZ ;  /* 0x0000000107077890 */ /* 0x000fc8000fffe0ff */
[----:B------:R-:W-:-:S04]  /*34e0*/  UISETP.NE.AND UP0, UPT, UR7, 0x4, UPT ;  /* 0x000000040700788c */ /* 0x000fc8000bf05270 */
[----:B------:R-:W-:Y:S02]  /*34f0*/  USEL UR5, URZ, 0x1, UP0 ;  /* 0x00000001ff057887 */ /* 0x000fe40008000000 */
[----:B------:R-:W-:-:S04]  /*3500*/  USEL UR7, UR7, URZ, UP0 ;  /* 0x000000ff07077287 */ /* 0x000fc80008000000 */
[----:B------:R-:W-:Y:S01]  /*3510*/  ULEA UR7, UR7, UR6, 0x3 ;  /* 0x0000000607077291 */ /* 0x000fe2000f8e18ff */
[----:B-1----:R-:W-:-:S04]  /*3520*/  LOP3.LUT R3, R2, UR5, RZ, 0x3c, !PT ;  /* 0x0000000502037c12 */ /* 0x002fc8000f8e3cff */
[----:B------:R-:W-:-:S04]  /*3530*/  SHF.L.U32 R3, R3, 0x1f, RZ ;  /* 0x0000001f03037819 */ /* 0x000fc800000006ff */
[----:B------:R-:W1:Y:S02]  /*3540*/  SYNCS.PHASECHK.TRANS64.TRYWAIT P0, [UR7], R3 ;  /* 0x00000003ff0075a7 */ /* 0x000e640008001107 */
[----:B-1----:R-:W-:Y:S05]  /*3550*/  @!P0 BRA `(.L_x_62) ;  /* 0x0000003000088947 */ /* 0x002fea0003800000 */
.L_x_118:
[----:B------:R-:W-:Y:S01]  /*3560*/  NOP ;  /* 0x0000000000007918 */ /* 0x000fe20000000000 */
[----:B-1----:R-:W1:Y:S01]  /*3570*/  LDS R0, [UR4+0x14] ;  /* 0x00001404ff007984 */ /* 0x002e620008000800 */
[----:B------:R-:W-:Y:S01]  /*3580*/  ULOP3.LUT UR6, UR19, 0xffff, URZ, 0xc0, !UPT ;  /* 0x0000ffff13067892 */ /* 0x000fe2000f8ec0ff */
[----:B------:R-:W-:Y:S01]  /*3590*/  UMOV UR8, 0xffff ;  /* 0x0000ffff00087882 */ /* 0x000fe20000000000 */
[----:B------:R-:W-:Y:S02]  /*35a0*/  UMOV UR5, 0x1 ;  /* 0x0000000100057882 */ /* 0x000fe40000000000 */
[----:B------:R-:W-:-:S04]  /*35b0*/  USHF.R.U32.HI UR6, URZ, 0x5, UR6 ;  /* 0x00000005ff067899 */ /* 0x000fc80008011606 */
[----:B------:R-:W-:Y:S02]  /*35c0*/  USHF.L.U32 UR8, UR8, UR6, URZ ;  /* 0x0000000608087299 */ /* 0x000fe400080006ff */
[----:B------:R-:W-:-:S04]  /*35d0*/  USHF.L.U32 UR5, UR5, UR6, URZ ;  /* 0x0000000605057299 */ /* 0x000fc800080006ff */
[----:B-1----:R-:W-:-:S04]  /*35e0*/  LOP3.LUT R0, R0, UR8, RZ, 0xc0, !PT ;  /* 0x0000000800007c12 */ /* 0x002fc8000f8ec0ff */
[----:B------:R-:W-:-:S13]  /*35f0*/  ISETP.NE.AND P0, PT, R0, UR8, PT ;  /* 0x0000000800007c0c */ /* 0x000fda000bf05270 */
[----:B------:R-:W-:Y:S05]  /*3600*/  @P0 BRA `(.L_x_63) ;  /* 0x0000000000580947 */ /* 0x000fea0003800000 */
[----:B------:R-:W1:Y:S02]  /*3610*/  LDS R0, [UR4+0x18] ;  /* 0x00001804ff007984 */ /* 0x000e640008000800 */
[----:B-1----:R-:W-:-:S04]  /*3620*/  LOP3.LUT R0, R0, UR5, RZ, 0xc0, !PT ;  /* 0x0000000500007c12 */ /* 0x002fc8000f8ec0ff */
[----:B------:R-:W-:-:S13]  /*3630*/  ISETP.NE.AND P0, PT, R0, UR5, PT ;  /* 0x0000000500007c0c */ /* 0x000fda000bf05270 */
[----:B------:R-:W-:Y:S05]  /*3640*/  @P0 BRA `(.L_x_64) ;  /* 0x00000000003c0947 */ /* 0x000fea0003800000 */
[----:B------:R-:W1:Y:S01]  /*3650*/  S2R R2, SR_LANEID ;  /* 0x0000000000027919 */ /* 0x000e620000000000 */
[----:B------:R-:W-:Y:S01]  /*3660*/  ULOP3.LUT UR8, URZ, UR8, URZ, 0x33, !UPT ;  /* 0x00000008ff087292 */ /* 0x000fe2000f8e33ff */
[----:B------:R-:W-:Y:S01]  /*3670*/  LOP3.LUT R4, RZ, UR5, RZ, 0x33, !PT ;  /* 0x00000005ff047c12 */ /* 0x000fe2000f8e33ff */
[----:B------:R-:W-:Y:S02]  /*3680*/  VOTEU.ANY UR7, UPT, PT ;  /* 0x0000000000077886 */ /* 0x000fe400038e0100 */
[----:B------:R-:W-:Y:S01]  /*3690*/  UFLO.U32 UR7, UR7 ;  /* 0x00000007000772bd */ /* 0x000fe200080e0000 */
[----:B------:R-:W2:Y:S01]  /*36a0*/  REDUX UR5, R4 ;  /* 0x00000000040573c4 */ /* 0x000ea20000000000 */
[----:B------:R-:W-:-:S06]  /*36b0*/  IMAD.U32 R0, RZ, RZ, UR8 ;  /* 0x00000008ff007e24 */ /* 0x000fcc000f8e00ff */
[----:B------:R3:W-:Y:S01]  /*36c0*/  UTCATOMSWS.AND URZ, UR8 ;  /* 0x0000000800ff79e3 */ /* 0x0007e20008000000 */
[----:B------:R-:W4:Y:S01]  /*36d0*/  REDUX UR6, R0 ;  /* 0x00000000000673c4 */ /* 0x000f220000000000 */
[----:B-1----:R-:W-:Y:S01]  /*36e0*/  ISETP.EQ.U32.AND P0, PT, R2, UR7, PT ;  /* 0x0000000702007c0c */ /* 0x002fe2000bf02070 */
[----:B--2---:R-:W-:Y:S01]  /*36f0*/  IMAD.U32 R2, RZ, RZ, UR5 ;  /* 0x00000005ff027e24 */ /* 0x004fe2000f8e00ff */
[----:B----4-:R-:W-:-:S11]  /*3700*/  MOV R3, UR6 ;  /* 0x0000000600037c02 */ /* 0x010fd60008000f00 */
[----:B------:R3:W-:Y:S04]  /*3710*/  @P0 ATOMS.AND RZ, [UR4+0x14], R3 ;  /* 0x00001403ffff098c */ /* 0x0007e8000a800004 */
[----:B------:R3:W-:Y:S01]  /*3720*/  @P0 ATOMS.AND RZ, [UR4+0x18], R2 ;  /* 0x00001802ffff098c */ /* 0x0007e2000a800004 */
[----:B------:R-:W-:Y:S05]  /*3730*/  BRA `(.L_x_65) ;  /* 0x0000000000147947 */ /* 0x000fea0003800000 */
.L_x_64:
[----:B------:R-:W-:Y:S02]  /*3740*/  MOV R2, 0x3760 ;  /* 0x0000376000027802 */ /* 0x000fe40000000f00 */
[----:B----45:R-:W-:Y:S05]  /*3750*/  CALL.REL.NOINC `($__internal_0_$__cuda_sm10x_tcgen05_guardrail_trap_col_being_dealloced_not_returned_by_alloc) ;  /* 0x0000003000247944 */ /* 0x030fea0003c00000 */
[----:B------:R-:W-:Y:S05]  /*3760*/  BRA `(.L_x_65) ;  /* 0x0000000000087947 */ /* 0x000fea0003800000 */
.L_x_63:
[----:B------:R-:W-:Y:S02]  /*3770*/  MOV R2, 0x3790 ;  /* 0x0000379000027802 */ /* 0x000fe40000000f00 */
[----:B----45:R-:W-:Y:S05]  /*3780*/  CALL.REL.NOINC `($__internal_2_$__cuda_sm10x_tcgen05_guardrail_trap_unallocated_columns_being_dealloced) ;  /* 0x0000003000307944 */ /* 0x030fea0003c00000 */
.L_x_65:
[----:B------:R-:W-:Y:S01]  /*3790*/  NOP ;  /* 0x0000000000007918 */ /* 0x000fe20000000000 */
[----:B---3--:R-:W-:Y:S05]  /*37a0*/  EXIT ;  /* 0x000000000000794d */ /* 0x008fea0003800000 */
.L_x_47:
[----:B------:R-:W-:-:S09]  /*37b0*/  UISETP.NE.OR UP2, UPT, UR8, 0x3, !UP2 ;  /* 0x000000030800788c */ /* 0x000fd2000d745670 */
[----:B------:R-:W-:Y:S05]  /*37c0*/  BRA.U UP2, `(.L_x_66) ;  /* 0x0000000902c87547 */ /* 0x000fea000b800000 */
[----:B------:R-:W1:Y:S01]  /*37d0*/  LDCU.64 UR6, c[0x0][0x888] ;  /* 0x00011100ff0677ac */ /* 0x000e620008000a00 */
[----:B------:R-:W2:Y:S01]  /*37e0*/  LDC R0, c[0x0][0xb30] ;  /* 0x0002cc00ff007b82 */ /* 0x000ea20000000800 */
[----:B------:R-:W-:Y:S01]  /*37f0*/  IMAD.MOV.U32 R30, RZ, RZ, 0x1 ;  /* 0x00000001ff1e7424 */ /* 0x000fe200078e00ff */
[----:B------:R-:W-:Y:S01]  /*3800*/  CS2R R28, SRZ ;  /* 0x00000000001c7805 */ /* 0x000fe2000001ff00 */
[----:B------:R-:W4:Y:S01]  /*3810*/  LDCU.64 UR4, c[0x0][0x890] ;  /* 0x00011200ff0477ac */ /* 0x000f220008000a00 */
[----:B------:R-:W-:Y:S01]  /*3820*/  IMAD.MOV.U32 R25, RZ, RZ, 0x1000 ;  /* 0x00001000ff197424 */ /* 0x000fe200078e00ff */
[----:B------:R-:W-:-:S03]  /*3830*/  UMOV UR8, 0x400 ;  /* 0x0000040000087882 */ /* 0x000fc60000000000 */
[----:B------:R-:W3:Y:S01]  /*3840*/  LDC R19, c[0x0][0x370] ;  /* 0x0000dc00ff137b82 */ /* 0x000ee20000000800 */
[----:B------:R-:W-:-:S07]  /*3850*/  UPLOP3.LUT UP1, UPT, UPT, UPT, UPT, 0x40, 0x4 ;  /* 0x000000000004789c */ /* 0x000fce0003f2e870 */
[----:B------:R-:W3:Y:S01]  /*3860*/  LDC R2, c[0x0][0xb0c] ;  /* 0x0002c300ff027b82 */ /* 0x000ee20000000800 */
[----:B-1----:R-:W-:Y:S02]  /*3870*/  UISETP.NE.U32.AND UP2, UPT, UR6, URZ, UPT ;  /* 0x000000ff0600728c */ /* 0x002fe4000bf45070 */
[----:B------:R-:W-:Y:S02]  /*3880*/  ULEA UR6, UR37, UR8, 0x18 ;  /* 0x0000000825067291 */ /* 0x000fe4000f8ec0ff */
[----:B------:R-:W-:Y:S02]  /*3890*/  UISETP.NE.AND.EX UP2, UPT, UR7, URZ, UPT, UP2 ;  /* 0x000000ff0700728c */ /* 0x000fe4000bf45320 */
[----:B------:R-:W-:Y:S01]  /*38a0*/  UIADD3 UR7, UPT, UPT, UR6, 0x30, URZ ;  /* 0x0000003006077890 */ /* 0x000fe2000fffe0ff */
[----:B------:R-:W1:Y:S01]  /*38b0*/  LDC R18, c[0x0][0xb20] ;  /* 0x0002c800ff127b82 */ /* 0x000e620000000800 */
[----:B----4-:R-:W-:Y:S01]  /*38c0*/  UISETP.NE.U32.AND UP3, UPT, UR4, URZ, UPT ;  /* 0x000000ff0400728c */ /* 0x010fe2000bf65070 */
[----:B--2---:R-:W-:Y:S01]  /*38d0*/  ISETP.NE.AND P1, PT, R0, 0x1, PT ;  /* 0x000000010000780c */ /* 0x004fe20003f25270 */
[----:B------:R-:W-:-:S02]  /*38e0*/  UPRMT UR37, UR37, 0x654, UR7 ;  /* 0x0000065425257896 */ /* 0x000fc40008000007 */
[----:B------:R-:W-:-:S03]  /*38f0*/  UISETP.NE.AND.EX UP3, UPT, UR5, URZ, UPT, UP3 ;  /* 0x000000ff0500728c */ /* 0x000fc6000bf65330 */
[----:B------:R-:W2:Y:S08]  /*3900*/  LDC.64 R32, c[0x0][0x348] ;  /* 0x0000d200ff207b82 */ /* 0x000eb00000000a00 */
[----:B------:R-:W4:Y:S08]  /*3910*/  LDC.64 R16, c[0x0][0xb10] ;  /* 0x0002c400ff107b82 */ /* 0x000f300000000a00 */
[----:B------:R-:W1:Y:S08]  /*3920*/  LDC.64 R6, c[0x0][0xb18] ;  /* 0x0002c600ff067b82 */ /* 0x000e700000000a00 */
[----:B------:R-:W1:Y:S08]  /*3930*/  LDC.64 R4, c[0x0][0xb28] ;  /* 0x0002ca00ff047b82 */ /* 0x000e700000000a00 */
[----:B---3--:R-:W1:Y:S02]  /*3940*/  LDC R24, c[0x0][0x374] ;  /* 0x0000dd00ff187b82 */ /* 0x008e640000000800 */
.L_x_74:
[C---:B------:R-:W-:Y:S02]  /*3950*/  LEA R0, R29.reuse, UR6, 0x3 ;  /* 0x000000061d007c11 */ /* 0x040fe4000f8e18ff */
[----:B------:R-:W-:Y:S02]  /*3960*/  SHF.L.U32 R3, R28, 0x1f, RZ ;  /* 0x0000001f1c037819 */ /* 0x000fe400000006ff */
[----:B------:R-:W-:Y:S02]  /*3970*/  LEA R20, R29, UR6, 0x4 ;  /* 0x000000061d147c11 */ /* 0x000fe4000f8e20ff */
[----:B---3--:R-:W3:Y:S02]  /*3980*/  SYNCS.PHASECHK.TRANS64.TRYWAIT P0, [R0+URZ+0x50], R3 ;  /* 0x00005003000075a7 */ /* 0x008ee400080011ff */
[----:B---3--:R-:W-:Y:S05]  /*3990*/  @!P0 BRA `(.L_x_67) ;  /* 0x0000002c00108947 */ /* 0x008fea0003800000 */
.L_x_119:
[----:B------:R-:W-:Y:S01]  /*39a0*/  ISETP.GE.AND P0, PT, R40, 0x1, PT ;  /* 0x000000012800780c */ /* 0x000fe20003f06270 */
[----:B------:R-:W1:Y:S01]  /*39b0*/  LDS.128 R20, [R20+0xe0] ;  /* 0x0000e00014147984 */ /* 0x000e620000000c00 */
[----:B------:R-:W-:Y:S01]  /*39c0*/  ISETP.NE.U32.AND P4, PT, RZ, UR4, PT ;  /* 0x00000004ff007c0c */ /* 0x000fe2000bf85070 */
[----:B---3--:R-:W-:Y:S01]  /*39d0*/  VIADD R0, R0, 0x60 ;  /* 0x0000006000007836 */ /* 0x008fe20000000000 */
[----:B------:R-:W-:Y:S02]  /*39e0*/  SHF.L.U32 R26, R30, 0x1f, RZ ;  /* 0x0000001f1e1a7819 */ /* 0x000fe400000006ff */
[----:B------:R-:W-:Y:S02]  /*39f0*/  ISETP.NE.AND.EX P4, PT, RZ, UR5, PT, P4 ;  /* 0x00000005ff007c0c */ /* 0x000fe4000bf85340 */
[----:B------:R-:W-:Y:S01]  /*3a00*/  PRMT R0, RZ, 0x654, R0 ;  /* 0x00000654ff007816 */ /* 0x000fe20000000000 */
[----:B------:R-:W-:Y:S01]  /*3a10*/  @!PT LDS RZ, [RZ] ;  /* 0x00000000fffff984 */ /* 0x000fe20000000800 */
[----:B------:R-:W-:Y:S01]  /*3a20*/  @!PT LDS RZ, [RZ] ;  /* 0x00000000fffff984 */ /* 0x000fe20000000800 */
[----:B------:R-:W-:Y:S01]  /*3a30*/  @!PT LDS RZ, [RZ] ;  /* 0x00000000fffff984 */ /* 0x000fe20000000800 */
[----:B------:R-:W-:Y:S01]  /*3a40*/  @!PT LDS RZ, [RZ] ;  /* 0x00000000fffff984 */ /* 0x000fe20000000800 */
[----:B------:R3:W-:Y:S06]  /*3a50*/  MEMBAR.ALL.CTA ;  /* 0x0000000000007992 */ /* 0x0007ec0000008000 */
[----:B---3--:R-:W3:Y:S02]  /*3a60*/  FENCE.VIEW.ASYNC.S ;  /* 0x00000000000073c6 */ /* 0x008ee40000000000 */
[----:B---3--:R3:W-:Y:S01]  /*3a70*/  SYNCS.ARRIVE.TRANS64.RED.A1T0 RZ, [R0+URZ], RZ ;  /* 0x000000ff00ff79a7 */ /* 0x0087e200081004ff */
[----:B-1----:R-:W-:Y:S11]  /*3a80*/  LOP3.LUT P3, RZ, R22, 0x1, RZ, 0xc0, !PT ;  /* 0x0000000116ff7812 */ /* 0x002ff6000786c0ff */
[----:B------:R-:W-:Y:S02]  /*3a90*/  @!UPT UIADD3 URZ, UPT, UPT, URZ, URZ, URZ ;  /* 0x000000fffffff290 */ /* 0x000fe4000fffe0ff */
[----:B------:R-:W-:Y:S02]  /*3aa0*/  @P3 MOV R13, R20 ;  /* 0x00000014000d3202 */ /* 0x000fe40000000f00 */
[----:B------:R-:W-:Y:S01]  /*3ab0*/  @P3 LOP3.LUT R8, R21, 0xffff, RZ, 0xc0, !PT ;  /* 0x0000ffff15083812 */ /* 0x000fe200078ec0ff */
[----:B---3--:R-:W-:Y:S06]  /*3ac0*/  @!P0 BRA `(.L_x_68) ;  /* 0x0000000000a48947 */ /* 0x008fec0003800000 */
[----:B------:R-:W-:Y:S01]  /*3ad0*/  IMAD.HI.U32 R31, R24, R7, RZ ;  /* 0x00000007181f7227 */ /* 0x000fe200078e00ff */
[----:B------:R-:W-:Y:S02]  /*3ae0*/  ISETP.NE.AND P0, PT, R6, 0x1, PT ;  /* 0x000000010600780c */ /* 0x000fe40003f05270 */
[----:B------:R-:W-:Y:S01]  /*3af0*/  ISETP.NE.AND P2, PT, R40, 0x1, PT ;  /* 0x000000012800780c */ /* 0x000fe20003f45270 */
[----:B----4-:R-:W-:Y:S01]  /*3b00*/  IMAD.HI.U32 R34, R19, R16, RZ ;  /* 0x0000001013227227 */ /* 0x010fe200078e00ff */
[----:B------:R-:W-:Y:S02]  /*3b10*/  SHF.R.U32.HI R31, RZ, R18, R31 ;  /* 0x00000012ff1f7219 */ /* 0x000fe4000001161f */
[----:B------:R-:W-:Y:S01]  /*3b20*/  ISETP.NE.AND P5, PT, R2, 0x1, PT ;  /* 0x000000010200780c */ /* 0x000fe20003fa5270 */
[----:B------:R-:W-:Y:S01]  /*3b30*/  IMAD.HI.U32 R36, R13, R16, RZ ;  /* 0x000000100d247227 */ /* 0x000fe200078e00ff */
[----:B------:R-:W-:Y:S02]  /*3b40*/  SHF.R.U32.HI R34, RZ, R17, R34 ;  /* 0x00000011ff227219 */ /* 0x000fe40000011622 */
[----:B------:R-:W-:Y:S01]  /*3b50*/  SEL R3, R24, R31, !P0 ;  /* 0x0000001f18037207 */ /* 0x000fe20004000000 */
[C---:B------:R-:W-:Y:S01]  /*3b60*/  IMAD.HI.U32 R31, R8.reuse, R7, RZ ;  /* 0x00000007081f7227 */ /* 0x040fe200078e00ff */
[----:B------:R-:W-:Y:S02]  /*3b70*/  SEL R11, R19, R34, !P5 ;  /* 0x00000022130b7207 */ /* 0x000fe40006800000 */
[----:B------:R-:W-:Y:S01]  /*3b80*/  SHF.R.U32.HI R36, RZ, R17, R36 ;  /* 0x00000011ff247219 */ /* 0x000fe20000011624 */
[----:B------:R-:W-:Y:S01]  /*3b90*/  IMAD.HI.U32 R38, R3, R4, RZ ;  /* 0x0000000403267227 */ /* 0x000fe200078e00ff */
[----:B------:R-:W-:Y:S03]  /*3ba0*/  SHF.R.U32.HI R31, RZ, R18, R31 ;  /* 0x00000012ff1f7219 */ /* 0x000fe6000001161f */
[----:B------:R-:W-:Y:S01]  /*3bb0*/  IMAD.HI.U32 R34, R11, R4, RZ ;  /* 0x000000040b227227 */ /* 0x000fe200078e00ff */
[----:B------:R-:W-:Y:S02]  /*3bc0*/  @P2 SHF.R.U32.HI R3, RZ, R5, R38 ;  /* 0x00000005ff032219 */ /* 0x000fe40000011626 */
[----:B------:R-:W-:Y:S02]  /*3bd0*/  SEL R9, R8, R31, !P0 ;  /* 0x0000001f08097207 */ /* 0x000fe40004000000 */
[----:B------:R-:W-:Y:S01]  /*3be0*/  @P2 SHF.R.U32.HI R11, RZ, R5, R34 ;  /* 0x00000005ff0b2219 */ /* 0x000fe20000011622 */
[C---:B------:R-:W-:Y:S01]  /*3bf0*/  IMAD R10, R40.reuse, R3, RZ ;  /* 0x00000003280a7224 */ /* 0x040fe200078e02ff */
[----:B------:R-:W-:Y:S01]  /*3c00*/  SEL R3, R13, R36, !P5 ;  /* 0x000000240d037207 */ /* 0x000fe20006800000 */
[C---:B------:R-:W-:Y:S03]  /*3c10*/  IMAD.HI.U32 R14, R9.reuse, R4, RZ ;  /* 0x00000004090e7227 */ /* 0x040fe600078e00ff */
[----:B------:R-:W-:Y:S01]  /*3c20*/  ISETP.GE.AND P0, PT, R9, R10, PT ;  /* 0x0000000a0900720c */ /* 0x000fe20003f06270 */
[C---:B------:R-:W-:Y:S01]  /*3c30*/  IMAD R12, R40.reuse, R11, RZ ;  /* 0x0000000b280c7224 */ /* 0x040fe200078e02ff */
[-C--:B------:R-:W-:Y:S04]  /*3c40*/  SHF.R.U32.HI R14, RZ, R5.reuse, R14 ;  /* 0x00000005ff0e7219 */ /* 0x080fe8000001160e */
[----:B------:R-:W-:Y:S02]  /*3c50*/  ISETP.GE.OR P0, PT, R3, R12, P0 ;  /* 0x0000000c0300720c */ /* 0x000fe40000706670 */
[----:B------:R-:W-:Y:S05]  /*3c60*/  SEL R15, R9, R14, !P2 ;  /* 0x0000000e090f7207 */ /* 0x000fea0005000000 */
[----:B------:R-:W-:Y:S04]  /*3c70*/  IMAD.MOV R14, RZ, RZ, -R15 ;  /* 0x000000ffff0e7224 */ /* 0x000fe800078e0a0f */
[----:B------:R-:W-:Y:S02]  /*3c80*/  IMAD R14, R40, R14, R9 ;  /* 0x0000000e280e7224 */ /* 0x000fe400078e0209 */
[C---:B------:R-:W-:Y:S05]  /*3c90*/  @!P0 IMAD.HI.U32 R10, R3.reuse, R4, RZ ;  /* 0x00000004030a8227 */ /* 0x040fea00078e00ff */
[----:B------:R-:W-:Y:S04]  /*3ca0*/  @!P0 SHF.R.U32.HI R10, RZ, R5, R10 ;  /* 0x00000005ff0a8219 */ /* 0x000fe8000001160a */
[----:B------:R-:W-:Y:S01]  /*3cb0*/  @!P0 SEL R0, R3, R10, !P2 ;  /* 0x0000000a03008207 */ /* 0x000fe20005000000 */
[----:B------:R-:W-:Y:S03]  /*3cc0*/  IMAD.MOV R10, RZ, RZ, -R3 ;  /* 0x000000ffff0a7224 */ /* 0x000fe600078e0a03 */
[----:B------:R-:W-:Y:S01]  /*3cd0*/  @!P0 IADD3 R15, PT, PT, R15, -R0, RZ ;  /* 0x800000000f0f8210 */ /* 0x000fe20007ffe0ff */
[----:B------:R-:W-:Y:S01]  /*3ce0*/  @!P0 IMAD R0, R11, R14, R0 ;  /* 0x0000000e0b008224 */ /* 0x000fe200078e0200 */
[----:B------:R-:W-:Y:S01]  /*3cf0*/  IADD3 R11, PT, PT, -R9, RZ, RZ ;  /* 0x000000ff090b7210 */ /* 0x000fe20007ffe1ff */
[----:B------:R-:W-:Y:S02]  /*3d00*/  IMAD R13, R2, R10, R13 ;  /* 0x0000000a020d7224 */ /* 0x000fe400078e020d */
[----:B------:R-:W-:Y:S02]  /*3d10*/  @!P0 IMAD R9, R15, R40, R3 ;  /* 0x000000280f098224 */ /* 0x000fe400078e0203 */
[----:B------:R-:W-:Y:S02]  /*3d20*/  @!P0 IMAD.MOV.U32 R3, RZ, RZ, R0 ;  /* 0x000000ffff038224 */ /* 0x000fe400078e0000 */
[----:B------:R-:W-:Y:S02]  /*3d30*/  IMAD R8, R6, R11, R8 ;  /* 0x0000000b06087224 */ /* 0x000fe400078e0208 */
[----:B------:R-:W-:Y:S02]  /*3d40*/  IMAD R13, R3, R2, R13 ;  /* 0x00000002030d7224 */ /* 0x000fe400078e020d */
[----:B------:R-:W-:Y:S02]  /*3d50*/  IMAD R8, R9, R6, R8 ;  /* 0x0000000609087224 */ /* 0x000fe400078e0208 */
.L_x_68:
[----:B------:R-:W-:Y:S05]  /*3d60*/  BRA.U UP1, `(.L_x_69) ;  /* 0x0000000101107547 */ /* 0x000fea000b800000 */
[----:B------:R-:W-:Y:S04]  /*3d70*/  MOV R0, UR13 ;  /* 0x0000000d00007c02 */ /* 0x000fe80008000f00 */
[----:B------:R-:W-:Y:S04]  /*3d80*/  SHF.L.U32 R3, R0, 0x1f, RZ ;  /* 0x0000001f00037819 */ /* 0x000fe800000006ff */
[----:B------:R-:W1:Y:S02]  /*3d90*/  SYNCS.PHASECHK.TRANS64.TRYWAIT P0, [UR6+0x48], R3 ;  /* 0x00004803ff0075a7 */ /* 0x000e640008001106 */
[----:B-1----:R-:W-:Y:S05]  /*3da0*/  @!P0 BRA `(.L_x_70) ;  /* 0x0000002800208947 */ /* 0x002fea0003800000 */
.L_x_69:
[----:B------:R-:W-:Y:S05]  /*3db0*/  BRA.U !UP3, `(.L_x_71) ;  /* 0x000000010b347547 */ /* 0x000fea000b800000 */
[----:B------:R-:W-:Y:S01]  /*3dc0*/  UPLOP3.LUT UP0, UPT, UPT, UPT, UP2, 0x80, 0x8 ;  /* 0x000000000008789c */ /* 0x000fe20003f0f020 */
[----:B-1----:R-:W-:Y:S02]  /*3dd0*/  HFMA2 R0, -RZ, RZ, 0, 5.9604644775390625e-08 ;  /* 0x00000001ff007431 */ /* 0x002fe400000001ff */
[----:B------:R-:W-:Y:S03]  /*3de0*/  IMAD.MOV.U32 R96, RZ, RZ, 0x1 ;  /* 0x00000001ff607424 */ /* 0x000fe600078e00ff */
[----:B------:R-:W-:Y:S05]  /*3df0*/  PLOP3.LUT P0, PT, PT, PT, UP0, 0x80, 0x8 ;  /* 0x000000000008781c */ /* 0x000fea0003f0f008 */
[----:B------:R-:W1:Y:S01]  /*3e00*/  @UP0 LDCU.64 UR8, c[0x0][0x888] ;  /* 0x00011100ff0807ac */ /* 0x000e620008000a00 */
[----:B------:R-:W-:Y:S07]  /*3e10*/  @UP0 UIMAD UR7, UR36, UR4, URZ ;  /* 0x00000004240702a4 */ /* 0x000fee000f8e02ff */
[----:B------:R-:W-:Y:S01]  /*3e20*/  @!P0 PRMT R96, R0, 0x7610, R96 ;  /* 0x0000761000608816 */ /* 0x000fe20000000060 */
[----:B-1----:R-:W-:Y:S03]  /*3e30*/  @UP0 UIMAD.WIDE UR8, UR7, 0x4, UR8 ;  /* 0x00000004070808a5 */ /* 0x002fe6000f8e0208 */
[----:B------:R-:W1:Y:S03]  /*3e40*/  @!UP0 LDCU UR7, c[0x0][0x880] ;  /* 0x00011000ff0787ac */ /* 0x000e660008000800 */
[----:B------:R-:W-:Y:S01]  /*3e50*/  IMAD.U32 R10, RZ, RZ, UR8 ;  /* 0x00000008ff0a7e24 */ /* 0x000fe2000f8e00ff */
[----:B------:R-:W-:Y:S05]  /*3e60*/  MOV R11, UR9 ;  /* 0x00000009000b7c02 */ /* 0x000fea0008000f00 */
[----:B-----5:R3:W5:Y:S02]  /*3e70*/  @P0 LDG.E R49, desc[UR40][R10.64] ;  /* 0x000000280a310981 */ /* 0x020764000c1e1900 */
[----:B-1-3--:R-:W-:Y:S07]  /*3e80*/  @!P0 IMAD.U32 R49, RZ, RZ, UR7 ;  /* 0x00000007ff318e24 */ /* 0x00afee000f8e00ff */
.L_x_71:
[----:B-----5:R-:W-:Y:S01]  /*3e90*/  @!P4 FSETP.EQ.AND P5, PT, R49, RZ, PT ;  /* 0x000000ff3100c20b */ /* 0x020fe20003fa2000 */
[----:B------:R-:W-:Y:S01]  /*3ea0*/  @!UPT UIADD3 URZ, UPT, UPT, URZ, URZ, URZ ;  /* 0x000000fffffff290 */ /* 0x000fe2000fffe0ff */
[----:B------:R-:W-:Y:S11]  /*3eb0*/  @!P4 BRA `(.L_x_72) ;  /* 0x000000000014c947 */ /* 0x000ff60003800000 */
[----:B------:R-:W-:Y:S02]  /*3ec0*/  LOP3.LUT P0, RZ, R96, 0xff, RZ, 0xc0, !PT ;  /* 0x000000ff60ff7812 */ /* 0x000fe4000780c0ff */
[----:B------:R-:W-:Y:S04]  /*3ed0*/  PLOP3.LUT P5, PT, PT, PT, UP0, 0x80, 0x8 ;  /* 0x000000000008781c */ /* 0x000fe80003faf008 */
[----:B------:R-:W-:Y:S07]  /*3ee0*/  PLOP3.LUT P5, PT, P5, PT, PT, 0x8, 0x80 ;  /* 0x000000000080781c */ /* 0x000fee0002fae170 */
[----:B------:R-:W-:Y:S11]  /*3ef0*/  @P0 FSETP.EQ.AND P5, PT, R49, RZ, PT ;  /* 0x000000ff3100020b */ /* 0x000ff60003fa2000 */
[----:B------:R-:W-:Y:S02]  /*3f00*/  @!UPT UIADD3 URZ, UPT, UPT, URZ, URZ, URZ ;  /* 0x000000fffffff290 */ /* 0x000fe4000fffe0ff */
.L_x_72:
[----:B------:R-:W3:Y:S01]  /*3f10*/  SYNCS.PHASECHK.TRANS64.TRYWAIT P4, [UR6+0x38], R26 ;  /* 0x0000381aff0075a7 */ /* 0x000ee20008081106 */
[----:B------:R-:W-:Y:S01]  /*3f20*/  @P3 SHF.R.U32.HI R27, RZ, 0x10, R21 ;  /* 0x00000010ff1b3819 */ /* 0x000fe20000011615 */
[----:B------:R-:W-:Y:S01]  /*3f30*/  VIADD R29, R29, 0x1 ;  /* 0x000000011d1d7836 */ /* 0x000fe20000000000 */
[----:B------:R-:W5:Y:S08]  /*3f40*/  LDC.64 R14, c[0x0][0xb10] ;  /* 0x0002c400ff0e7b82 */ /* 0x000f700000000a00 */
[----:B------:R-:W2:Y:S08]  /*3f50*/  LDC.64 R10, c[0x0][0xb18] ;  /* 0x0002c600ff0a7b82 */ /* 0x000eb00000000a00 */
[----:B-1----:R-:W1:Y:S08]  /*3f60*/  @!P1 LDC R0, c[0x0][0xb20] ;  /* 0x0002c800ff009b82 */ /* 0x002e700000000800 */
[----:B------:R-:W4:Y:S01]  /*3f70*/  @!P1 LDC R3, c[0x0][0xb0c] ;  /* 0x0002c300ff039b82 */ /* 0x000f220000000800 */
[----:B-----5:R-:W-:Y:S05]  /*3f80*/  @!P1 IMAD.HI.U32 R14, R13, R14, RZ ;  /* 0x0000000e0d0e9227 */ /* 0x020fea00078e00ff */
[----:B------:R-:W-:Y:S01]  /*3f90*/  @!P1 SHF.R.U32.HI R14, RZ, R15, R14 ;  /* 0x0000000fff0e9219 */ /* 0x000fe2000001160e */
[----:B--2---:R-:W-:Y:S01]  /*3fa0*/  @!P1 IMAD.HI.U32 R11, R8, R11, RZ ;  /* 0x0000000b080b9227 */ /* 0x004fe200078e00ff */
[----:B------:R-:W-:Y:S04]  /*3fb0*/  @!P1 ISETP.NE.AND P0, PT, R10, 0x1, PT ;  /* 0x000000010a00980c */ /* 0x000fe80003f05270 */
[----:B-1----:R-:W-:Y:S02]  /*3fc0*/  @!P1 SHF.R.U32.HI R9, RZ, R0, R11 ;  /* 0x00000000ff099219 */ /* 0x002fe4000001160b */
[----:B----4-:R-:W-:Y:S02]  /*3fd0*/  @!P1 ISETP.NE.AND P2, PT, R3, 0x1, PT ;  /* 0x000000010300980c */ /* 0x010fe40003f45270 */
[----:B------:R-:W-:Y:S02]  /*3fe0*/  @!P1 SEL R9, R8, R9, !P0 ;  /* 0x0000000908099207 */ /* 0x000fe40004000000 */
[----:B------:R-:W-:Y:S02]  /*3ff0*/  ELECT P0, URZ, PT ;  /* 0x0000000000ff782f */ /* 0x000fe40003800000 */
[----:B------:R-:W-:Y:S05]  /*4000*/  @!P1 SEL R14, R13, R14, !P2 ;  /* 0x0000000e0d0e9207 */ /* 0x000fea0005000000 */
[----:B------:R-:W-:Y:S02]  /*4010*/  @!P1 IMAD.IADD R0, R9, 0x1, -R14 ;  /* 0x0000000109009824 */ /* 0x000fe400078e0a0e */
[----:B------:R-:W-:Y:S02]  /*4020*/  @!P1 IMAD.IADD R9, R14, 0x1, -R9 ;  /* 0x000000010e099824 */ /* 0x000fe400078e0a09 */
[----:B------:R-:W-:Y:S02]  /*4030*/  @!P1 IMAD R13, R0, R3, R13 ;  /* 0x00000003000d9224 */ /* 0x000fe400078e020d */
[----:B------:R-:W-:Y:S01]  /*4040*/  @!P1 IMAD R8, R9, R10, R8 ;  /* 0x0000000a09089224 */ /* 0x000fe200078e0208 */
[----:B---3--:R-:W-:Y:S06]  /*4050*/  @!P4 BRA `(.L_x_73) ;  /* 0x00000024008cc947 */ /* 0x008fec0003800000 */
.L_x_122:
[----:B------:R-:W-:Y:S01]  /*4060*/  PLOP3.LUT P5, PT, P5, P0, PT, 0xf2, 0x2f ;  /* 0x00000000002f781c */ /* 0x000fe20002fa1e72 */
[----:B------:R-:W-:Y:S01]  /*4070*/  UMOV UR14, 0x0 ;  /* 0x00000000000e7882 */ /* 0x000fe20000000000 */
[----:B------:R-:W-:Y:S01]  /*4080*/  LOP3.LUT R30, R30, 0x1, RZ, 0x3c, !PT ;  /* 0x000000011e1e7812 */ /* 0x000fe200078e3cff */
[----:B------:R-:W-:Y:S01]  /*4090*/  UMOV UR15, 0x10000000 ;  /* 0x10000000000f7882 */ /* 0x000fe20000000000 */
[----:B------:R-:W-:Y:S01]  /*40a0*/  UMOV UR12, UR36 ;  /* 0x00000024000c7c82 */ /* 0x000fe20008000000 */
[----:B------:R-:W-:Y:S08]  /*40b0*/  @P3 R2UR UR36, R27 ;  /* 0x000000001b2432ca */ /* 0x000ff000000e0000 */
[----:B-1----:R-:W-:Y:S01]  /*40c0*/  @!P5 IADD3 R3, P0, PT, R32, 0x580, RZ ;  /* 0x000005802003d810 */ /* 0x002fe20007f1e0ff */
[----:B------:R-:W-:Y:S01]  /*40d0*/  @!P5 IMAD.SHL.U32 R91, R91, 0x40, RZ ;  /* 0x000000405b5bd824 */ /* 0x000fe200078e00ff */
[----:B------:R-:W-:Y:S01]  /*40e0*/  VOTEU.ALL UP1, P5 ;  /* 0x0000000000ff7886 */ /* 0x000fe20002820000 */
[----:B------:R-:W-:Y:S01]  /*40f0*/  @!P5 IMAD.SHL.U32 R97, R97, 0x40, RZ ;  /* 0x000000406161d824 */ /* 0x000fe200078e00ff */
[----:B------:R-:W-:Y:S01]  /*4100*/  @!P5 R2UR UR8, R3 ;  /* 0x000000000308d2ca */ /* 0x000fe200000e0000 */
[----:B------:R-:W-:Y:S01]  /*4110*/  @!P5 IMAD.X R0, RZ, RZ, R33, P0 ;  /* 0x000000ffff00d224 */ /* 0x000fe200000e0621 */
[----:B------:R-:W-:Y:S01]  /*4120*/  @!P5 R2UR UR10, R91 ;  /* 0x000000005b0ad2ca */ /* 0x000fe200000e0000 */
[----:B------:R-:W-:Y:S01]  /*4130*/  @!UP1 UIADD3 UR9, UPT, UPT, UR6, 0x30, URZ ;  /* 0x0000003006099890 */ /* 0x000fe2000fffe0ff */
[----:B------:R-:W-:Y:S01]  /*4140*/  @!P5 R2UR UR11, R97 ;  /* 0x00000000610bd2ca */ /* 0x000fe200000e0000 */
[----:B------:R-:W-:Y:S01]  /*4150*/  IMAD.IADD R91, R8, 0x1, R79 ;  /* 0x00000001085b7824 */ /* 0x000fe200078e024f */
[----:B------:R-:W-:Y:S01]  /*4160*/  @!P5 R2UR UR7, R0 ;  /* 0x000000000007d2ca */ /* 0x000fe200000e0000 */
[----:B------:R-:W-:Y:S01]  /*4170*/  IMAD.IADD R97, R13, 0x1, R90 ;  /* 0x000000010d617824 */ /* 0x000fe200078e025a */
[C---:B------:R-:W-:Y:S04]  /*4180*/  ISETP.NE.AND P0, PT, R29.reuse, 0x2, PT ;  /* 0x000000021d00780c */ /* 0x040fe80003f05270 */
[----:B------:R-:W-:Y:S01]  /*4190*/  SEL R3, RZ, 0x1, P0 ;  /* 0x00000001ff037807 */ /* 0x000fe20000000000 */
[----:B------:R-:W-:Y:S01]  /*41a0*/  IMAD.U32 R10, RZ, RZ, UR8 ;  /* 0x00000008ff0a7e24 */ /* 0x000fe2000f8e00ff */
[----:B------:R-:W-:Y:S01]  /*41b0*/  @!UP1 UIADD3 UR8, UPT, UPT, UR6, 0x200, URZ ;  /* 0x0000020006089890 */ /* 0x000fe2000fffe0ff */
[----:B------:R-:W-:Y:S01]  /*41c0*/  SEL R29, R29, RZ, P0 ;  /* 0x000000ff1d1d7207 */ /* 0x000fe20000000000 */
[----:B------:R-:W-:Y:S01]  /*41d0*/  VOTEU.ALL UP1, P5 ;  /* 0x0000000000ff7886 */ /* 0x000fe20002820000 */
[----:B------:R-:W-:Y:S02]  /*41e0*/  LOP3.LUT R28, R28, R3, RZ, 0x3c, !PT ;  /* 0x000000031c1c7212 */ /* 0x000fe400078e3cff */
[----:B------:R-:W-:Y:S01]  /*41f0*/  IMAD.U32 R11, RZ, RZ, UR7 ;  /* 0x00000007ff0b7e24 */ /* 0x000fe2000f8e00ff */
[----:B------:R-:W-:Y:S04]  /*4200*/  @!P5 R2UR UR16, R10 ;  /* 0x000000000a10d2ca */ /* 0x000fe800000e0000 */
[----:B------:R-:W-:Y:S11]  /*4210*/  @!P5 R2UR UR17, R11 ;  /* 0x000000000b11d2ca */ /* 0x000ff600000e0000 */
[----:B------:R-:W-:Y:S02]  /*4220*/  @!UPT UIADD3 URZ, UPT, UPT, URZ, URZ, URZ ;  /* 0x000000fffffff290 */ /* 0x000fe4000fffe0ff */
[----:B------:R3:W-:Y:S01]  /*4230*/  @!UP1 UTMALDG.3D [UR8], [UR16], desc[UR14] ;  /* 0x00000e08100095b4 */ /* 0x0007e20008011000 */
[----:B------:R3:W-:Y:S01]  /*4240*/  @!P5 SYNCS.ARRIVE.TRANS64.RED.A0TR RZ, [UR6+0x30], R25 ;  /* 0x00003019ffffd9a7 */ /* 0x0007e20008300406 */
[----:B------:R-:W-:Y:S01]  /*4250*/  UPLOP3.LUT UP1, UPT, UPT, UPT, UPT, 0x80, 0x8 ;  /* 0x000000000008789c */ /* 0x000fe20003f2f070 */
[----:B------:R-:W-:Y:S01]  /*4260*/  SYNCS.ARRIVE.TRANS64.RED.A1T0 RZ, [UR37], RZ ;  /* 0x000000ffffff79a7 */ /* 0x000fe20008100425 */
[----:B------:R-:W-:Y:S09]  /*4270*/  @P3 BRA `(.L_x_74) ;  /* 0xfffffff400b43947 */ /* 0x000ff2000383ffff */
[----:B------:R-:W-:Y:S07]  /*4280*/  MOV R0, UR6 ;  /* 0x0000000600007c02 */ /* 0x000fee0008000f00 */
.L_x_75:
[----:B-1----:R-:W-:-:S04]  /*4290*/  SHF.L.U32 R3, R30, 0x1f, RZ ;  /* 0x0000001f1e037819 */ /* 0x002fc800000006ff */
[----:B------:R1:W2:Y:S03]  /*42a0*/  SYNCS.PHASECHK.TRANS64.TRYWAIT P0, [R0+URZ+0x38], R3 ;  /* 0x00003803000075a7 */ /* 0x0002a600080011ff */
[----:B--2---:R-:W-:Y:S05]  /*42b0*/  @!P0 NANOSLEEP.SYNCS 0x989680 ;  /* 0x009896800000895d */ /* 0x004fea0003900000 */
[----:B------:R-:W2:Y:S02]  /*42c0*/  @!P0 SYNCS.PHASECHK.TRANS64 P0, [R0+URZ+0x38], R3 ;  /* 0x00003803000085a7 */ /* 0x000ea400080010ff */
[----:B--23--:R-:W-:Y:S05]  /*42d0*/  @P0 EXIT ;  /* 0x000000000000094d */ /* 0x00cfea0003800000 */
[----:B------:R-:W-:Y:S05]  /*42e0*/  BRA `(.L_x_75) ;  /* 0xfffffffc00e87947 */ /* 0x000fea000383ffff */
.L_x_66:
[----:B------:R-:W-:-:S06]  /*42f0*/  UISETP.GE.AND UP1, UPT, UR8, 0x4, UPT ;  /* 0x000000040800788c */ /* 0x000fcc000bf26270 */
[----:B------:R-:W-:-:S13]  /*4300*/  PLOP3.LUT P0, PT, PT, PT, UP1, 0x80, 0x8 ;  /* 0x000000000008781c */ /* 0x000fda0003f0f018 */
[----:B------:R-:W-:Y:S05]  /*4310*/  @!P0 EXIT ;  /* 0x000000000000894d */ /* 0x000fea0003800000 */
[----:B------:R-:W-:Y:S01]  /*4320*/  BAR.SYNC.DEFER_BLOCKING 0x6, 0xa0 ;  /* 0x0182800000007b1d */ /* 0x000fe20000010000 */
[C---:B------:R-:W-:Y:S02]  /*4330*/  IMAD.SHL.U32 R5, R101.reuse, 0x40, RZ ;  /* 0x0000004065057824 */ /* 0x040fe400078e00ff */
[----:B------:R-:W-:Y:S02]  /*4340*/  HFMA2 R111, -RZ, RZ, 0, 0 ;  /* 0x00000000ff6f7431 */ /* 0x000fe400000001ff */
[C---:B------:R-:W-:Y:S01]  /*4350*/  IMAD.SHL.U32 R0, R101.reuse, 0x20, RZ ;  /* 0x0000002065007824 */ /* 0x040fe200078e00ff */
[----:B------:R-:W-:Y:S01]  /*4360*/  CS2R R106, SRZ ;  /* 0x00000000006a7805 */ /* 0x000fe2000001ff00 */
[----:B------:R-:W-:Y:S01]  /*4370*/  IMAD.SHL.U32 R2, R101, 0x2, RZ ;  /* 0x0000000265027824 */ /* 0x000fe200078e00ff */
[----:B------:R-:W-:Y:S01]  /*4380*/  UMOV UR43, 0x400 ;  /* 0x00000400002b7882 */ /* 0x000fe20000000000 */
[----:B------:R-:W1:Y:S01]  /*4390*/  LDC R99, c[0x0][0x370] ;  /* 0x0000dc00ff637b82 */ /* 0x000e620000000800 */
[----:B------:R-:W-:Y:S01]  /*43a0*/  ULEA UR43, UR37, UR43, 0x18 ;  /* 0x0000002b252b7291 */ /* 0x000fe2000f8ec0ff */
[----:B------:R-:W-:Y:S01]  /*43b0*/  LOP3.LUT R7, R5, 0x180, RZ, 0xc0, !PT ;  /* 0x0000018005077812 */ /* 0x000fe200078ec0ff */
[C---:B------:R-:W-:Y:S01]  /*43c0*/  IMAD.SHL.U32 R103, R101.reuse, 0x8, RZ ;  /* 0x0000000865677824 */ /* 0x040fe200078e00ff */
[----:B------:R-:W-:Y:S01]  /*43d0*/  LOP3.LUT R0, R0, 0xc00, RZ, 0xc0, !PT ;  /* 0x00000c0000007812 */ /* 0x000fe200078ec0ff */
[----:B------:R-:W-:Y:S01]  /*43e0*/  IMAD.U32 R46, R101, 0x10000, RZ ;  /* 0x00010000652e7824 */ /* 0x000fe200078e00ff */
[----:B------:R-:W-:Y:S01]  /*43f0*/  LOP3.LUT R2, R7, 0x20, R2, 0xf8, !PT ;  /* 0x0000002007027812 */ /* 0x000fe200078ef802 */
[----:B------:R-:W-:Y:S01]  /*4400*/  UIADD3 UR4, UPT, UPT, UR43, 0x1200, URZ ;  /* 0x000012002b047890 */ /* 0x000fe2000fffe0ff */
[----:B------:R-:W2:Y:S01]  /*4410*/  LDC R42, c[0x0][0xb0c] ;  /* 0x0002c300ff2a7b82 */ /* 0x000ea20000000800 */
[----:B------:R-:W-:Y:S01]  /*4420*/  LOP3.LUT R0, R0, 0x40, R5, 0xf8, !PT ;  /* 0x0000004000007812 */ /* 0x000fe200078ef805 */
[----:B------:R-:W-:Y:S01]  /*4430*/  IMAD.MOV.U32 R44, RZ, RZ, RZ ;  /* 0x000000ffff2c7224 */ /* 0x000fe200078e00ff */
[----:B------:R-:W-:Y:S01]  /*4440*/  LOP3.LUT R103, R2, 0x30, R103, 0x78, !PT ;  /* 0x0000003002677812 */ /* 0x000fe200078e7867 */
[----:B------:R-:W-:Y:S01]  /*4450*/  IMAD.MOV.U32 R108, RZ, RZ, RZ ;  /* 0x000000ffff6c7224 */ /* 0x000fe200078e00ff */
[----:B------:R-:W-:Y:S01]  /*4460*/  LOP3.LUT R0, R0, 0x200, R5, 0xf8, !PT ;  /* 0x0000020000007812 */ /* 0x000fe200078ef805 */
[----:B------:R-:W-:Y:S01]  /*4470*/  IMAD.SHL.U32 R5, R101, 0x10, RZ ;  /* 0x0000001065057824 */ /* 0x000fe200078e00ff */
[----:B------:R-:W-:Y:S01]  /*4480*/  LOP3.LUT R46, R46, 0x600000, RZ, 0xc0, !PT ;  /* 0x006000002e2e7812 */ /* 0x000fe200078ec0ff */
[----:B------:R-:W4:Y:S01]  /*4490*/  LDC R98, c[0x0][0xb20] ;  /* 0x0002c800ff627b82 */ /* 0x000f220000000800 */
[----:B------:R-:W3:Y:S01]  /*44a0*/  LDS R3, [UR43+0x100] ;  /* 0x0001002bff037984 */ /* 0x000ee20008000800 */
[----:B------:R-:W-:Y:S01]  /*44b0*/  LOP3.LUT R103, R0, R103, RZ, 0xfc, !PT ;  /* 0x0000006700677212 */ /* 0x000fe200078efcff */
[----:B------:R-:W-:Y:S01]  /*44c0*/  IMAD.U32 R109, RZ, RZ, UR4 ;  /* 0x00000004ff6d7e24 */ /* 0x000fe2000f8e00ff */
[----:B------:R-:W-:Y:S01]  /*44d0*/  LOP3.LUT R5, R5, 0x20, RZ, 0xc0, !PT ;  /* 0x0000002005057812 */ /* 0x000fe200078ec0ff */
[----:B------:R-:W1:Y:S01]  /*44e0*/  LDCU.64 UR46, c[0x0][0x348] ;  /* 0x00006900ff2e77ac */ /* 0x000e620008000a00 */
[----:B------:R-:W-:-:S02]  /*44f0*/  IADD3 R102, PT, PT, R103, UR43, RZ ;  /* 0x0000002b67667c10 */ /* 0x000fc4000fffe0ff */
[----:B------:R-:W1:Y:S01]  /*4500*/  LDC R41, c[0x0][0xb30] ;  /* 0x0002cc00ff297b82 */ /* 0x000e620000000800 */
[----:B------:R-:W1:Y:S01]  /*4510*/  LDCU.64 UR38, c[0x0][0x888] ;  /* 0x00011100ff2677ac */ /* 0x000e620008000a00 */
[----:B------:R-:W-:Y:S01]  /*4520*/  IADD3 R102, PT, PT, -R5, 0x200, R102 ;  /* 0x0000020005667810 */ /* 0x000fe20007ffe166 */
[----:B------:R-:W-:-:S05]  /*4530*/  UIADD3 UR42, UPT, UPT, UR43, 0x200, URZ ;  /* 0x000002002b2a7890 */ /* 0x000fca000fffe0ff */
[----:B------:R-:W1:Y:S08]  /*4540*/  LDC.64 R88, c[0x0][0xb10] ;  /* 0x0002c400ff587b82 */ /* 0x000e700000000a00 */
[----:B------:R-:W1:Y:S08]  /*4550*/  LDC.64 R38, c[0x0][0xb18] ;  /* 0x0002c600ff267b82 */ /* 0x000e700000000a00 */
[----:B------:R-:W1:Y:S08]  /*4560*/  LDC.64 R84, c[0x0][0x888] ;  /* 0x00022200ff547b82 */ /* 0x000e700000000a00 */
[----:B------:R-:W1:Y:S01]  /*4570*/  LDC.64 R36, c[0x0][0xb28] ;  /* 0x0002ca00ff247b82 */ /* 0x000e620000000a00 */
[----:B---3--:R-:W-:-:S07]  /*4580*/  IMAD.IADD R46, R3, 0x1, R46 ;  /* 0x00000001032e7824 */ /* 0x008fce00078e022e */
[----:B------:R-:W3:Y:S08]  /*4590*/  LDC.64 R86, c[0x0][0x890] ;  /* 0x00022400ff567b82 */ /* 0x000ef00000000a00 */
[----:B------:R-:W1:Y:S08]  /*45a0*/  LDC.64 R82, c[0x0][0x8b0] ;  /* 0x00022c00ff527b82 */ /* 0x000e700000000a00 */
[----:B------:R-:W1:Y:S08]  /*45b0*/  LDC.64 R80, c[0x0][0x8a8] ;  /* 0x00022a00ff507b82 */ /* 0x000e700000000a00 */
[----:B--2-4-:R-:W1:Y:S02]  /*45c0*/  LDC R100, c[0x0][0x374] ;  /* 0x0000dd00ff647b82 */ /* 0x014e640000000800 */
.L_x_93:
[----:B------:R-:W-:Y:S02]  /*45d0*/  LEA R0, R111, UR43, 0x3 ;  /* 0x0000002b6f007c11 */ /* 0x000fe4000f8e18ff */
[----:B------:R-:W-:Y:S02]  /*45e0*/  SHF.L.U32 R3, R107, 0x1f, RZ ;  /* 0x0000001f6b037819 */ /* 0x000fe400000006ff */
[----:B------:R-:W-:Y:S02]  /*45f0*/  LEA R16, R111, UR43, 0x4 ;  /* 0x0000002b6f107c11 */ /* 0x000fe4000f8e20ff */
[----:B--2---:R-:W2:Y:S02]  /*4600*/  SYNCS.PHASECHK.TRANS64.TRYWAIT P0, [R0+URZ+0x50], R3 ;  /* 0x00005003000075a7 */ /* 0x004ea400080011ff */
[----:B-12---:R-:W-:Y:S05]  /*4610*/  @!P0 BRA `(.L_x_76) ;  /* 0x0000002000348947 */ /* 0x006fea0003800000 */
.L_x_123:
[----:B------:R-:W4:Y:S01]  /*4620*/  LDC.64 R12, c[0x0][0xb10] ;  /* 0x0002c400ff0c7b82 */ /* 0x000f220000000a00 */
[----:B------:R-:W3:Y:S01]  /*4630*/  LDS.128 R16, [R16+0xe0] ;  /* 0x0000e00010107984 */ /* 0x000ee20000000c00 */
[----:B-1----:R-:W-:Y:S01]  /*4640*/  ISETP.NE.AND P1, PT, R41, 0x1, PT ;  /* 0x000000012900780c */ /* 0x002fe20003f25270 */
[----:B--2---:R-:W-:Y:S01]  /*4650*/  VIADD R0, R0, 0x60 ;  /* 0x0000006000007836 */ /* 0x004fe20000000000 */
[----:B------:R-:W-:Y:S04]  /*4660*/  ISETP.GE.AND P0, PT, R40, 0x1, PT ;  /* 0x000000012800780c */ /* 0x000fe80003f06270 */
[----:B------:R-:W1:Y:S01]  /*4670*/  LDC.64 R10, c[0x0][0xb18] ;  /* 0x0002c600ff0a7b82 */ /* 0x000e620000000a00 */
[----:B------:R-:W-:Y:S01]  /*4680*/  PRMT R0, RZ, 0x654, R0 ;  /* 0x00000654ff007816 */ /* 0x000fe20000000000 */
[----:B------:R-:W-:Y:S01]  /*4690*/  @!PT LDS RZ, [RZ] ;  /* 0x00000000fffff984 */ /* 0x000fe20000000800 */
[----:B------:R-:W-:Y:S01]  /*46a0*/  @!PT LDS RZ, [RZ] ;  /* 0x00000000fffff984 */ /* 0x000fe20000000800 */
[----:B------:R-:W-:Y:S01]  /*46b0*/  @!PT LDS RZ, [RZ] ;  /* 0x00000000fffff984 */ /* 0x000fe20000000800 */
[----:B------:R-:W-:Y:S01]  /*46c0*/  @!PT LDS RZ, [RZ] ;  /* 0x00000000fffff984 */ /* 0x000fe20000000800 */
[----:B------:R2:W-:Y:S06]  /*46d0*/  MEMBAR.ALL.CTA ;  /* 0x0000000000007992 */ /* 0x0005ec0000008000 */
[----:B--2---:R-:W2:Y:S01]  /*46e0*/  FENCE.VIEW.ASYNC.S ;  /* 0x00000000000073c6 */ /* 0x004ea20000000000 */
[----:B------:R-:W1:Y:S08]  /*46f0*/  @!P1 LDC R14, c[0x0][0xb20] ;  /* 0x0002c800ff0e9b82 */ /* 0x000e700000000800 */
[----:B------:R-:W1:Y:S01]  /*4700*/  @!P1 LDC R9, c[0x0][0xb0c] ;  /* 0x0002c300ff099b82 */ /* 0x000e620000000800 */
[----:B--2---:R2:W-:Y:S01]  /*4710*/  SYNCS.ARRIVE.TRANS64.RED.A1T0 RZ, [R0+URZ], RZ ;  /* 0x000000ff00ff79a7 */ /* 0x0045e200081004ff */
[----:B---3--:R-:W-:Y:S04]  /*4720*/  LOP3.LUT P4, RZ, R18, 0x1, RZ, 0xc0, !PT ;  /* 0x0000000112ff7812 */ /* 0x008fe8000788c0ff */
[----:B------:R-:W-:Y:S09]  /*4730*/  P2R R110, PR, RZ, 0x10 ;  /* 0x00000010ff6e7803 */ /* 0x000ff20000000000 */
[----:B------:R-:W-:Y:S02]  /*4740*/  @P4 MOV R45, R16 ;  /* 0x00000010002d4202 */ /* 0x000fe40000000f00 */
[----:B------:R-:W-:Y:S01]  /*4750*/  @P4 LOP3.LUT R43, R17, 0xffff, RZ, 0xc0, !PT ;  /* 0x0000ffff112b4812 */ /* 0x000fe200078ec0ff */
[----:B--2-4-:R-:W-:Y:S06]  /*4760*/  @!P0 BRA `(.L_x_77) ;  /* 0x0000000000a48947 */ /* 0x014fec0003800000 */
[----:B------:R-:W-:Y:S01]  /*4770*/  IMAD.HI.U32 R21, R100, R39, RZ ;  /* 0x0000002764157227 */ /* 0x000fe200078e00ff */
[----:B------:R-:W-:Y:S02]  /*4780*/  ISETP.NE.AND P0, PT, R38, 0x1, PT ;  /* 0x000000012600780c */ /* 0x000fe40003f05270 */
[----:B------:R-:W-:Y:S01]  /*4790*/  ISETP.NE.AND P2, PT, R40, 0x1, PT ;  /* 0x000000012800780c */ /* 0x000fe20003f45270 */
[----:B------:R-:W-:Y:S01]  /*47a0*/  IMAD.HI.U32 R20, R99, R88, RZ ;  /* 0x0000005863147227 */ /* 0x000fe200078e00ff */
[----:B------:R-:W-:Y:S02]  /*47b0*/  SHF.R.U32.HI R21, RZ, R98, R21 ;  /* 0x00000062ff157219 */ /* 0x000fe40000011615 */
[----:B------:R-:W-:Y:S01]  /*47c0*/  ISETP.NE.AND P3, PT, R42, 0x1, PT ;  /* 0x000000012a00780c */ /* 0x000fe20003f65270 */
[----:B------:R-:W-:Y:S01]  /*47d0*/  IMAD.HI.U32 R24, R45, R88, RZ ;  /* 0x000000582d187227 */ /* 0x000fe200078e00ff */
[----:B------:R-:W-:Y:S02]  /*47e0*/  SHF.R.U32.HI R20, RZ, R89, R20 ;  /* 0x00000059ff147219 */ /* 0x000fe40000011614 */
[----:B------:R-:W-:Y:S01]  /*47f0*/  SEL R3, R100, R21, !P0 ;  /* 0x0000001564037207 */ /* 0x000fe20004000000 */
[----:B------:R-:W-:Y:S01]  /*4800*/  IMAD.HI.U32 R21, R43, R39, RZ ;  /* 0x000000272b157227 */ /* 0x000fe200078e00ff */
[----:B------:R-:W-:Y:S02]  /*4810*/  SEL R7, R99, R20, !P3 ;  /* 0x0000001463077207 */ /* 0x000fe40005800000 */
[----:B------:R-:W-:Y:S01]  /*4820*/  SHF.R.U32.HI R24, RZ, R89, R24 ;  /* 0x00000059ff187219 */ /* 0x000fe20000011618 */
[-C--:B------:R-:W-:Y:S04]  /*4830*/  IMAD.HI.U32 R20, R3, R36.reuse, RZ ;  /* 0x0000002403147227 */ /* 0x080fe800078e00ff */
[----:B------:R-:W-:Y:S01]  /*4840*/  IMAD.HI.U32 R22, R7, R36, RZ ;  /* 0x0000002407167227 */ /* 0x000fe200078e00ff */
[-C--:B------:R-:W-:Y:S02]  /*4850*/  @P2 SHF.R.U32.HI R3, RZ, R37.reuse, R20 ;  /* 0x00000025ff032219 */ /* 0x080fe40000011614 */
[----:B------:R-:W-:Y:S02]  /*4860*/  SHF.R.U32.HI R20, RZ, R98, R21 ;  /* 0x00000062ff147219 */ /* 0x000fe40000011615 */
[----:B------:R-:W-:Y:S01]  /*4870*/  @P2 SHF.R.U32.HI R7, RZ, R37, R22 ;  /* 0x00000025ff072219 */ /* 0x000fe20000011616 */
[C---:B------:R-:W-:Y:S01]  /*4880*/  IMAD R2, R40.reuse, R3, RZ ;  /* 0x0000000328027224 */ /* 0x040fe200078e02ff */
[----:B------:R-:W-:Y:S02]  /*4890*/  SEL R5, R43, R20, !P0 ;  /* 0x000000142b057207 */ /* 0x000fe40004000000 */
[----:B------:R-:W-:Y:S01]  /*48a0*/  SEL R3, R45, R24, !P3 ;  /* 0x000000182d037207 */ /* 0x000fe20005800000 */
[----:B------:R-:W-:Y:S01]  /*48b0*/  IMAD R4, R40, R7, RZ ;  /* 0x0000000728047224 */ /* 0x000fe200078e02ff */
[C---:B------:R-:W-:Y:S01]  /*48c0*/  ISETP.GE.AND P0, PT, R5.reuse, R2, PT ;  /* 0x000000020500720c */ /* 0x040fe20003f06270 */
[----:B------:R-:W-:Y:S03]  /*48d0*/  IMAD.HI.U32 R6, R5, R36, RZ ;  /* 0x0000002405067227 */ /* 0x000fe600078e00ff */
[----:B------:R-:W-:Y:S01]  /*48e0*/  ISETP.GE.OR P0, PT, R3, R4, P0 ;  /* 0x000000040300720c */ /* 0x000fe20000706670 */
[----:B------:R-:W-:Y:S01]  /*48f0*/  IMAD.MOV R4, RZ, RZ, -R3 ;  /* 0x000000ffff047224 */ /* 0x000fe200078e0a03 */
[-C--:B------:R-:W-:Y:S03]  /*4900*/  SHF.R.U32.HI R6, RZ, R37.reuse, R6 ;  /* 0x00000025ff067219 */ /* 0x080fe60000011606 */
[----:B------:R-:W-:Y:S01]  /*4910*/  IMAD R45, R42, R4, R45 ;  /* 0x000000042a2d7224 */ /* 0x000fe200078e022d */
[----:B------:R-:W-:Y:S05]  /*4920*/  SEL R15, R5, R6, !P2 ;  /* 0x00000006050f7207 */ /* 0x000fea0005000000 */
[----:B------:R-:W-:Y:S02]  /*4930*/  IMAD.MOV R6, RZ, RZ, -R15 ;  /* 0x000000ffff067224 */ /* 0x000fe400078e0a0f */
[C---:B------:R-:W-:Y:S04]  /*4940*/  @!P0 IMAD.HI.U32 R2, R3.reuse, R36, RZ ;  /* 0x0000002403028227 */ /* 0x040fe800078e00ff */
[----:B------:R-:W-:Y:S01]  /*4950*/  IMAD R6, R40, R6, R5 ;  /* 0x0000000628067224 */ /* 0x000fe200078e0205 */
[----:B------:R-:W-:Y:S04]  /*4960*/  @!P0 SHF.R.U32.HI R2, RZ, R37, R2 ;  /* 0x00000025ff028219 */ /* 0x000fe80000011602 */
[----:B------:R-:W-:Y:S02]  /*4970*/  @!P0 SEL R0, R3, R2, !P2 ;  /* 0x0000000203008207 */ /* 0x000fe40005000000 */
[----:B------:R-:W-:Y:S02]  /*4980*/  IADD3 R2, PT, PT, -R5, RZ, RZ ;  /* 0x000000ff05027210 */ /* 0x000fe40007ffe1ff */
[----:B------:R-:W-:Y:S01]  /*4990*/  @!P0 IADD3 R8, PT, PT, R15, -R0, RZ ;  /* 0x800000000f088210 */ /* 0x000fe20007ffe0ff */
[----:B------:R-:W-:Y:S02]  /*49a0*/  @!P0 IMAD R0, R7, R6, R0 ;  /* 0x0000000607008224 */ /* 0x000fe400078e0200 */
[----:B------:R-:W-:Y:S02]  /*49b0*/  IMAD R43, R38, R2, R43 ;  /* 0x00000002262b7224 */ /* 0x000fe400078e022b */
[----:B------:R-:W-:Y:S02]  /*49c0*/  @!P0 IMAD R5, R8, R40, R3 ;  /* 0x0000002808058224 */ /* 0x000fe400078e0203 */
[----:B------:R-:W-:Y:S04]  /*49d0*/  @!P0 IMAD.MOV.U32 R3, RZ, RZ, R0 ;  /* 0x000000ffff038224 */ /* 0x000fe800078e0000 */
[----:B------:R-:W-:Y:S02]  /*49e0*/  IMAD R45, R3, R42, R45 ;  /* 0x0000002a032d7224 */ /* 0x000fe400078e022d */
[----:B------:R-:W-:Y:S07]  /*49f0*/  IMAD R43, R5, R38, R43 ;  /* 0x00000026052b7224 */ /* 0x000fee00078e022b */
.L_x_77:
[----:B------:R-:W-:Y:S01]  /*4a00*/  @!P1 IMAD.HI.U32 R0, R45, R12, RZ ;  /* 0x0000000c2d009227 */ /* 0x000fe200078e00ff */
[----:B-1----:R-:W-:Y:S01]  /*4a10*/  @!P1 ISETP.NE.AND P0, PT, R10, 0x1, PT ;  /* 0x000000010a00980c */ /* 0x002fe20003f05270 */
[----:B------:R-:W-:Y:S01]  /*4a20*/  ULOP3.LUT UP0, URZ, UR42, 0x1b0, URZ, 0xc0, !UPT ;  /* 0x000001b02aff7892 */ /* 0x000fe2000f80c0ff */
[----:B------:R-:W-:Y:S01]  /*4a30*/  @!P1 ISETP.NE.AND P2, PT, R9, 0x1, PT ;  /* 0x000000010900980c */ /* 0x000fe20003f45270 */
[----:B------:R-:W-:Y:S01]  /*4a40*/  @!P1 IMAD.HI.U32 R3, R43, R11, RZ ;  /* 0x0000000b2b039227 */ /* 0x000fe200078e00ff */
[----:B------:R-:W-:Y:S02]  /*4a50*/  @!P1 SHF.R.U32.HI R0, RZ, R13, R0 ;  /* 0x0000000dff009219 */ /* 0x000fe40000011600 */
[----:B------:R-:W-:Y:S01]  /*4a60*/  @P4 SHF.R.U32.HI R105, RZ, 0x10, R17 ;  /* 0x00000010ff694819 */ /* 0x000fe20000011611 */
[----:B------:R-:W-:Y:S01]  /*4a70*/  VIADD R111, R111, 0x1 ;  /* 0x000000016f6f7836 */ /* 0x000fe20000000000 */
[----:B------:R-:W-:Y:S02]  /*4a80*/  @!P1 SHF.R.U32.HI R2, RZ, R14, R3 ;  /* 0x0000000eff029219 */ /* 0x000fe40000011603 */
[----:B------:R-:W-:Y:S02]  /*4a90*/  @!P1 SEL R3, R45, R0, !P2 ;  /* 0x000000002d039207 */ /* 0x000fe40005000000 */
[----:B------:R-:W-:Y:S05]  /*4aa0*/  @!P1 SEL R2, R43, R2, !P0 ;  /* 0x000000022b029207 */ /* 0x000fea0004000000 */
[----:B------:R-:W-:Y:S02]  /*4ab0*/  @!P1 IMAD.IADD R0, R2, 0x1, -R3 ;  /* 0x0000000102009824 */ /* 0x000fe400078e0a03 */
[----:B------:R-:W-:Y:S02]  /*4ac0*/  @!P1 IMAD.IADD R2, R3, 0x1, -R2 ;  /* 0x0000000103029824 */ /* 0x000fe400078e0a02 */
[----:B------:R-:W-:Y:S02]  /*4ad0*/  @!P1 IMAD R45, R0, R9, R45 ;  /* 0x00000009002d9224 */ /* 0x000fe400078e022d */
[----:B------:R-:W-:Y:S01]  /*4ae0*/  @!P1 IMAD R43, R2, R10, R43 ;  /* 0x0000000a022b9224 */ /* 0x000fe200078e022b */
[----:B------:R-:W-:Y:S06]  /*4af0*/  BRA.U !UP0, `(.L_x_78) ;  /* 0x0000000108407547 */ /* 0x000fec000b800000 */
[----:B------:R-:W1:Y:S01]  /*4b00*/  LDCU.64 UR8, c[0x4][0x80] ;  /* 0x01001000ff0877ac */ /* 0x000e620008000a00 */
[----:B------:R-:W-:Y:S01]  /*4b10*/  MOV R3, 0x0 ;  /* 0x0000000000037802 */ /* 0x000fe20000000f00 */
[----:B------:R-:W-:Y:S02]  /*4b20*/  HFMA2 R12, -RZ, RZ, 0, 5.9604644775390625e-08 ;  /* 0x00000001ff0c7431 */ /* 0x000fe400000001ff */
[----:B------:R-:W-:Y:S02]  /*4b30*/  IMAD.MOV.U32 R8, RZ, RZ, 0x70 ;  /* 0x00000070ff087424 */ /* 0x000fe400078e00ff */
[----:B------:R-:W-:Y:S01]  /*4b40*/  IMAD.MOV.U32 R13, RZ, RZ, RZ ;  /* 0x000000ffff0d7224 */ /* 0x000fe200078e00ff */
[----:B------:R-:W2:Y:S01]  /*4b50*/  LDCU.64 UR6, c[0x4][0x88] ;  /* 0x01001100ff0677ac */ /* 0x000ea20008000a00 */
[----:B------:R-:W3:Y:S01]  /*4b60*/  LDC.64 R2, c[0x4][R3] ;  /* 0x0100000003027b82 */ /* 0x000ee20000000a00 */
[----:B------:R-:W4:Y:S01]  /*4b70*/  LDCU.64 UR4, c[0x4][0x8] ;  /* 0x01000100ff0477ac */ /* 0x000f220008000a00 */
[----:B-1----:R-:W-:Y:S01]  /*4b80*/  MOV R5, UR9 ;  /* 0x0000000900057c02 */ /* 0x002fe20008000f00 */
[----:B------:R-:W-:Y:S01]  /*4b90*/  IMAD.U32 R4, RZ, RZ, UR8 ;  /* 0x00000008ff047e24 */ /* 0x000fe2000f8e00ff */
[----:B--2---:R-:W-:Y:S01]  /*4ba0*/  MOV R7, UR7 ;  /* 0x0000000700077c02 */ /* 0x004fe20008000f00 */
[----:B------:R-:W-:Y:S01]  /*4bb0*/  IMAD.U32 R6, RZ, RZ, UR6 ;  /* 0x00000006ff067e24 */ /* 0x000fe2000f8e00ff */
[----:B----4-:R-:W-:Y:S01]  /*4bc0*/  MOV R11, UR5 ;  /* 0x00000005000b7c02 */ /* 0x010fe20008000f00 */
[----:B------:R-:W-:Y:S02]  /*4bd0*/  IMAD.U32 R10, RZ, RZ, UR4 ;  /* 0x00000004ff0a7e24 */ /* 0x000fe4000f8e00ff */
[----:B------:R-:W-:Y:S07]  /*4be0*/  LEPC R20, `(.L_x_78) ;  /* 0x000000001014794e */ /* 0x000fee0000000000 */
[----:B---3-5:R-:W-:Y:S05]  /*4bf0*/  CALL.ABS.NOINC R2 ;  /* 0x0000000002007343 */ /* 0x028fea0003c00000 */
.L_x_78:
[----:B------:R-:W-:Y:S01]  /*4c00*/  LOP3.LUT P0, RZ, R109, 0x1b0, RZ, 0xc0, !PT ;  /* 0x000001b06dff7812 */ /* 0x000fe2000780c0ff */
[----:B------:R-:W-:Y:S11]  /*4c10*/  BSSY.RECONVERGENT B6, `(.L_x_79) ;  /* 0x0000013000067945 */ /* 0x000ff60003800200 */
[----:B------:R-:W-:Y:S01]  /*4c20*/  @!UPT UIADD3 URZ, UPT, UPT, URZ, URZ, URZ ;  /* 0x000000fffffff290 */ /* 0x000fe2000fffe0ff */
[----:B------:R-:W-:Y:S05]  /*4c30*/  @!P0 BRA `(.L_x_80) ;  /* 0x0000000000408947 */ /* 0x000fea0003800000 */
        /* <DEDUP_REMOVED lines=16> */
.L_x_80:
[----:B------:R-:W-:Y:S05]  /*4d40*/  BSYNC.RECONVERGENT B6 ;  /* 0x0000000000067941 */ /* 0x000fea0003800200 */
.L_x_79:
[----:B------:R-:W-:Y:S01]  /*4d50*/  ISETP.NE.U32.AND P3, PT, R86, RZ, PT ;  /* 0x000000ff5600720c */ /* 0x000fe20003f65070 */
[----:B------:R-:W-:Y:S01]  /*4d60*/  UISETP.NE.AND UP1, UPT, UR44, URZ, UPT ;  /* 0x000000ff2c00728c */ /* 0x000fe2000bf25270 */
[----:B------:R-:W-:Y:S02]  /*4d70*/  ISETP.NE.U32.AND P4, PT, R82, RZ, PT ;  /* 0x000000ff5200720c */ /* 0x000fe40003f85070 */
[----:B------:R-:W-:Y:S02]  /*4d80*/  ISETP.NE.AND.EX P3, PT, R87, RZ, PT, P3 ;  /* 0x000000ff5700720c */ /* 0x000fe40003f65330 */
[----:B------:R-:W-:Y:S02]  /*4d90*/  PLOP3.LUT P1, PT, PT, PT, PT, 0x8, 0x80 ;  /* 0x000000000080781c */ /* 0x000fe40003f2e170 */
[----:B------:R-:W-:Y:S02]  /*4da0*/  PLOP3.LUT P0, PT, PT, PT, UP1, 0x80, 0x8 ;  /* 0x000000000008781c */ /* 0x000fe40003f0f018 */
[----:B------:R-:W-:Y:S02]  /*4db0*/  ISETP.NE.AND.EX P4, PT, R83, RZ, PT, P4 ;  /* 0x000000ff5300720c */ /* 0x000fe40003f85340 */
[----:B------:R-:W1:Y:S09]  /*4dc0*/  @UP1 LDCU.64 UR4, c[0x0][0x888] ;  /* 0x00011100ff0417ac */ /* 0x000e720008000a00 */
[----:B------:R-:W-:Y:S01]  /*4dd0*/  @P0 PLOP3.LUT P1, PT, P3, PT, PT, 0x80, 0x8 ;  /* 0x000000000008081c */ /* 0x000fe20001f2f070 */
[----:B-1----:R-:W-:Y:S04]  /*4de0*/  @UP1 UISETP.NE.U32.AND UP0, UPT, UR4, URZ, UPT ;  /* 0x000000ff0400128c */ /* 0x002fe8000bf05070 */
[----:B------:R-:W-:Y:S04]  /*4df0*/  @UP1 UISETP.NE.AND.EX UP0, UPT, UR5, URZ, UPT, UP0 ;  /* 0x000000ff0500128c */ /* 0x000fe8000bf05300 */
[----:B------:R-:W-:Y:S01]  /*4e00*/  @UP1 USEL UR4, URZ, 0xffffffff, UP0 ;  /* 0xffffffffff041887 */ /* 0x000fe20008000000 */
[----:B------:R-:W-:Y:S11]  /*4e10*/  @!P3 BRA `(.L_x_81) ;  /* 0x00000000002cb947 */ /* 0x000ff60003800000 */
[----:B------:R-:W-:Y:S01]  /*4e20*/  ISETP.NE.U32.AND P2, PT, R84, RZ, PT ;  /* 0x000000ff5400720c */ /* 0x000fe20003f45070 */
[----:B------:R-:W-:Y:S03]  /*4e30*/  IMAD.MOV.U32 R96, RZ, RZ, 0x1 ;  /* 0x00000001ff607424 */ /* 0x000fe600078e00ff */
[----:B------:R-:W-:Y:S11]  /*4e40*/  ISETP.NE.AND.EX P2, PT, R85, RZ, PT, P2 ;  /* 0x000000ff5500720c */ /* 0x000ff60003f45320 */
[----:B------:R-:W-:Y:S02]  /*4e50*/  @!UPT UIADD3 URZ, UPT, UPT, URZ, URZ, URZ ;  /* 0x000000fffffff290 */ /* 0x000fe4000fffe0ff */
[----:B------:R-:W1:Y:S01]  /*4e60*/  @P2 LDC.64 R2, c[0x0][0x888] ;  /* 0x00022200ff022b82 */ /* 0x000e620000000a00 */
[----:B------:R-:W-:Y:S04]  /*4e70*/  @P2 IMAD R0, R86, UR36, RZ ;  /* 0x0000002456002c24 */ /* 0x000fe8000f8e02ff */
[----:B-1----:R-:W-:Y:S04]  /*4e80*/  @P2 IMAD.WIDE R2, R0, 0x4, R2 ;  /* 0x0000000400022825 */ /* 0x002fe800078e0202 */
[----:B------:R-:W-:Y:S01]  /*4e90*/  HFMA2 R0, -RZ, RZ, 0, 5.9604644775390625e-08 ;  /* 0x00000001ff007431 */ /* 0x000fe200000001ff */
[----:B-----5:R1:W5:Y:S04]  /*4ea0*/  @P2 LDG.E R49, desc[UR40][R2.64] ;  /* 0x0000002802312981 */ /* 0x020368000c1e1900 */
[----:B------:R-:W-:Y:S01]  /*4eb0*/  @!P2 PRMT R96, R0, 0x7610, R96 ;  /* 0x000076100060a816 */ /* 0x000fe20000000060 */
[----:B-1----:R-:W2:Y:S06]  /*4ec0*/  @!P2 LDC R49, c[0x0][0x880] ;  /* 0x00022000ff31ab82 */ /* 0x002eac0000000800 */
.L_x_81:
[----:B------:R-:W-:Y:S05]  /*4ed0*/  @!P4 BRA `(.L_x_82) ;  /* 0x000000000020c947 */ /* 0x000fea0003800000 */
[----:B------:R-:W-:Y:S04]  /*4ee0*/  ISETP.NE.U32.AND P2, PT, R80, RZ, PT ;  /* 0x000000ff5000720c */ /* 0x000fe80003f45070 */
[----:B------:R-:W-:Y:S11]  /*4ef0*/  ISETP.NE.AND.EX P2, PT, R81, RZ, PT, P2 ;  /* 0x000000ff5100720c */ /* 0x000ff60003f45320 */
[----:B------:R-:W-:Y:S02]  /*4f00*/  @!UPT UIADD3 URZ, UPT, UPT, URZ, URZ, URZ ;  /* 0x000000fffffff290 */ /* 0x000fe4000fffe0ff */
[----:B------:R-:W1:Y:S01]  /*4f10*/  @P2 LDC.64 R2, c[0x0][0x8a8] ;  /* 0x00022a00ff022b82 */ /* 0x000e620000000a00 */
[----:B------:R-:W-:Y:S04]  /*4f20*/  @P2 IMAD R0, R82, UR36, RZ ;  /* 0x0000002452002c24 */ /* 0x000fe8000f8e02ff */
[----:B-1----:R-:W-:Y:S05]  /*4f30*/  @P2 IMAD.WIDE R2, R0, 0x4, R2 ;  /* 0x0000000400022825 */ /* 0x002fea00078e0202 */
[----:B-----5:R1:W5:Y:S02]  /*4f40*/  @P2 LDG.E R47, desc[UR40][R2.64] ;  /* 0x00000028022f2981 */ /* 0x020364000c1e1900 */
[----:B-1----:R-:W3:Y:S02]  /*4f50*/  @!P2 LDC R47, c[0x0][0x8a0] ;  /* 0x00022800ff2fab82 */ /* 0x002ee40000000800 */
.L_x_82:
[----:B--2--5:R-:W-:Y:S01]  /*4f60*/  @P0 FSETP.NEU.AND P4, PT, R49, RZ, PT ;  /* 0x000000ff3100020b */ /* 0x024fe20003f8d000 */
[----:B------:R-:W-:Y:S01]  /*4f70*/  IMAD.U32 R0, RZ, RZ, UR4 ;  /* 0x00000004ff007e24 */ /* 0x000fe2000f8e00ff */
[----:B------:R-:W-:Y:S01]  /*4f80*/  @P0 LOP3.LUT P2, RZ, R96, 0xff, RZ, 0xc0, !PT ;  /* 0x000000ff60ff0812 */ /* 0x000fe2000784c0ff */
[----:B------:R-:W-:Y:S01]  /*4f90*/  BSSY B1, `(.L_x_83) ;  /* 0x0000039000017945 */ /* 0x000fe20003800000 */
[----:B------:R-:W-:Y:S02]  /*4fa0*/  @P0 SEL R9, RZ, 0xffffffff, P4 ;  /* 0xffffffffff090807 */ /* 0x000fe40002000000 */
[----:B------:R-:W-:Y:S02]  /*4fb0*/  CS2R R54, SRZ ;  /* 0x0000000000367805 */ /* 0x000fe4000001ff00 */
[----:B------:R-:W-:Y:S02]  /*4fc0*/  LEA R92, R44, UR43, 0x3 ;  /* 0x0000002b2c5c7c11 */ /* 0x000fe4000f8e18ff */
[----:B------:R-:W-:Y:S02]  /*4fd0*/  CS2R R52, SRZ ;  /* 0x0000000000347805 */ /* 0x000fe4000001ff00 */
[----:B------:R-:W-:Y:S02]  /*4fe0*/  @P1 SEL R9, R0, R9, !P2 ;  /* 0x0000000900091207 */ /* 0x000fe40005000000 */
[----:B------:R-:W-:Y:S02]  /*4ff0*/  CS2R R58, SRZ ;  /* 0x00000000003a7805 */ /* 0x000fe4000001ff00 */
[----:B------:R-:W-:Y:S02]  /*5000*/  SHF.L.U32 R7, R108, 0x1f, RZ ;  /* 0x0000001f6c077819 */ /* 0x000fe400000006ff */
[----:B------:R-:W-:Y:S02]  /*5010*/  CS2R R56, SRZ ;  /* 0x0000000000387805 */ /* 0x000fe4000001ff00 */
[----:B------:R-:W-:Y:S02]  /*5020*/  @P0 LOP3.LUT R9, R9, 0x1, RZ, 0xc0, !PT ;  /* 0x0000000109090812 */ /* 0x000fe400078ec0ff */
[C---:B------:R-:W-:Y:S02]  /*5030*/  LEA.HI R5, R44.reuse, R44, RZ, 0x1 ;  /* 0x0000002c2c057211 */ /* 0x040fe400078f08ff */
[----:B------:R-:W-:Y:S02]  /*5040*/  ISETP.NE.U32.OR P1, PT, R9, 0x1, !P0 ;  /* 0x000000010900780c */ /* 0x000fe40004725470 */
[----:B------:R-:W-:Y:S01]  /*5050*/  PLOP3.LUT P5, PT, PT, PT, PT, 0x8, 0x80 ;  /* 0x000000000080781c */ /* 0x000fe20003fae170 */
[C---:B------:R-:W-:Y:S01]  /*5060*/  IMAD.SHL.U32 R3, R5.reuse, 0x20, RZ ;  /* 0x0000002005037824 */ /* 0x040fe200078e00ff */
[----:B------:R-:W-:Y:S04]  /*5070*/  LOP3.LUT R5, R5, 0xffe, RZ, 0xc0, !PT ;  /* 0x00000ffe05057812 */ /* 0x000fe800078ec0ff */
[----:B------:R-:W-:Y:S01]  /*5080*/  LOP3.LUT R3, R3, 0xffffffc0, RZ, 0xc0, !PT ;  /* 0xffffffc003037812 */ /* 0x000fe200078ec0ff */
[----:B------:R-:W-:Y:S04]  /*5090*/  IMAD.IADD R32, R44, 0x1, -R5 ;  /* 0x000000012c207824 */ /* 0x000fe800078e0a05 */
[----:B------:R-:W-:Y:S01]  /*50a0*/  @P1 SHF.L.U32 R2, R106, 0x1f, RZ ;  /* 0x0000001f6a021819 */ /* 0x000fe200000006ff */
[----:B------:R-:W-:Y:S03]  /*50b0*/  IMAD.IADD R3, R46, 0x1, R3 ;  /* 0x000000012e037824 */ /* 0x000fe600078e0203 */
[----:B------:R-:W1:Y:S01]  /*50c0*/  @P1 SYNCS.PHASECHK.TRANS64.TRYWAIT P0, [UR43+0x30], R2 ;  /* 0x00003002ff0015a7 */ /* 0x000e62000800112b */
[----:B------:R-:W-:Y:S01]  /*50d0*/  IMAD R32, R32, 0x100000, R3 ;  /* 0x0010000020207824 */ /* 0x000fe200078e0203 */
[----:B------:R2:W4:Y:S01]  /*50e0*/  SYNCS.PHASECHK.TRANS64.TRYWAIT P4, [R92+URZ+0x70], R7 ;  /* 0x000070075c0075a7 */ /* 0x00052200080811ff */
[----:B-1----:R-:W-:Y:S01]  /*50f0*/  @P1 PLOP3.LUT P5, PT, P0, PT, PT, 0x8, 0x80 ;  /* 0x000000000080181c */ /* 0x002fe200007ae170 */
[----:B------:R-:W-:Y:S01]  /*5100*/  @!UPT UIADD3 URZ, UPT, UPT, URZ, URZ, URZ ;  /* 0x000000fffffff290 */ /* 0x000fe2000fffe0ff */
[----:B--2---:R-:W-:Y:S11]  /*5110*/  @!P1 BRA `(.L_x_84) ;  /* 0x0000000000809947 */ /* 0x004ff60003800000 */
[----:B------:R-:W-:Y:S01]  /*5120*/  ISETP.NE.U32.AND P0, PT, RZ, UR38, PT ;  /* 0x00000026ff007c0c */ /* 0x000fe2000bf05070 */
[----:B------:R-:W-:Y:S01]  /*5130*/  BSSY B0, `(.L_x_85) ;  /* 0x0000012000007945 */ /* 0x000fe20003800000 */
[----:B------:R-:W-:Y:S02]  /*5140*/  FSETP.NEU.AND P2, PT, R49, RZ, PT ;  /* 0x000000ff3100720b */ /* 0x000fe40003f4d000 */
[----:B------:R-:W-:Y:S02]  /*5150*/  CS2R R58, SRZ ;  /* 0x00000000003a7805 */ /* 0x000fe4000001ff00 */
[----:B------:R-:W-:Y:S02]  /*5160*/  ISETP.NE.AND.EX P0, PT, RZ, UR39, PT, P0 ;  /* 0x00000027ff007c0c */ /* 0x000fe4000bf05300 */
[----:B------:R-:W-:Y:S02]  /*5170*/  CS2R R56, SRZ ;  /* 0x0000000000387805 */ /* 0x000fe4000001ff00 */
[----:B------:R-:W-:Y:S02]  /*5180*/  LOP3.LUT P1, RZ, R96, 0xff, RZ, 0xc0, !PT ;  /* 0x000000ff60ff7812 */ /* 0x000fe4000782c0ff */
[----:B------:R-:W-:Y:S02]  /*5190*/  CS2R R54, SRZ ;  /* 0x0000000000367805 */ /* 0x000fe4000001ff00 */
[----:B------:R-:W-:Y:S02]  /*51a0*/  SEL R0, RZ, 0xffffffff, P2 ;  /* 0xffffffffff007807 */ /* 0x000fe40001000000 */
[----:B------:R-:W-:Y:S02]  /*51b0*/  CS2R R52, SRZ ;  /* 0x0000000000347805 */ /* 0x000fe4000001ff00 */
[----:B------:R-:W-:Y:S04]  /*51c0*/  SEL R3, RZ, 0xffffffff, P0 ;  /* 0xffffffffff037807 */ /* 0x000fe80000000000 */
[----:B------:R-:W-:Y:S04]  /*51d0*/  @P3 SEL R0, R3, R0, !P1 ;  /* 0x0000000003003207 */ /* 0x000fe80004800000 */
[----:B------:R-:W-:Y:S04]  /*51e0*/  LOP3.LUT R0, R0, 0x1, RZ, 0xc0, !PT ;  /* 0x0000000100007812 */ /* 0x000fe800078ec0ff */
[----:B------:R-:W-:Y:S01]  /*51f0*/  ISETP.NE.U32.AND P0, PT, R0, 0x1, PT ;  /* 0x000000010000780c */ /* 0x000fe20003f05070 */
[----:B------:R-:W-:Y:S01]  /*5200*/  @!UPT UIADD3 URZ, UPT, UPT, URZ, URZ, URZ ;  /* 0x000000fffffff290 */ /* 0x000fe2000fffe0ff */
[----:B------:R-:W-:Y:S11]  /*5210*/  @!P5 BRA `(.L_x_86) ;  /* 0x00000000000cd947 */ /* 0x000ff60003800000 */
[----:B------:R-:W-:Y:S04]  /*5220*/  SHF.L.U32 R3, R106, 0x1f, RZ ;  /* 0x0000001f6a037819 */ /* 0x000fe800000006ff */
[----:B------:R-:W1:Y:S02]  /*5230*/  SYNCS.PHASECHK.TRANS64.TRYWAIT P1, [UR43+0x30], R3 ;  /* 0x00003003ff0075a7 */ /* 0x000e64000802112b */
[----:B-1----:R-:W-:Y:S05]  /*5240*/  @!P1 BRA `(.L_x_87) ;  /* 0x00000014003c9947 */ /* 0x002fea0003800000 */
.L_x_86:
[----:B------:R-:W-:Y:S05]  /*5250*/  BSYNC B0 ;  /* 0x0000000000007941 */ /* 0x000fea0003800000 */
.L_x_85:
[----:B------:R2:W1:Y:S01]  /*5260*/  @P0 LDS.128 R56, [R103+UR43+0x200] ;  /* 0x0002002b67380984 */ /* 0x0004620008000c00 */
[----:B------:R-:W-:Y:S01]  /*5270*/  UIADD3 UR4, UPT, UPT, UR43, 0x38, URZ ;  /* 0x000000382b047890 */ /* 0x000fe2000fffe0ff */
[----:B------:R-:W-:Y:S02]  /*5280*/  LOP3.LUT R106, R106, 0x1, RZ, 0x3c, !PT ;  /* 0x000000016a6a7812 */ /* 0x000fe400078e3cff */
[----:B------:R2:W1:Y:S01]  /*5290*/  @P0 LDS.128 R52, [R102+0x10] ;  /* 0x0000100066340984 */ /* 0x0004620000000c00 */
[----:B------:R-:W-:Y:S01]  /*52a0*/  UPRMT UR4, UR37, 0x654, UR4 ;  /* 0x0000065425047896 */ /* 0x000fe20008000004 */
[----:B------:R-:W-:Y:S01]  /*52b0*/  @!PT LDS RZ, [RZ] ;  /* 0x00000000fffff984 */ /* 0x000fe20000000800 */
[----:B------:R-:W-:Y:S01]  /*52c0*/  @!PT LDS RZ, [RZ] ;  /* 0x00000000fffff984 */ /* 0x000fe20000000800 */
[----:B------:R-:W-:Y:S01]  /*52d0*/  @!PT LDS RZ, [RZ] ;  /* 0x00000000fffff984 */ /* 0x000fe20000000800 */
[----:B------:R-:W-:Y:S01]  /*52e0*/  @!PT LDS RZ, [RZ] ;  /* 0x00000000fffff984 */ /* 0x000fe20000000800 */
[----:B------:R5:W-:Y:S06]  /*52f0*/  MEMBAR.ALL.CTA ;  /* 0x0000000000007992 */ /* 0x000bec0000008000 */
[----:B-----5:R-:W5:Y:S02]  /*5300*/  FENCE.VIEW.ASYNC.S ;  /* 0x00000000000073c6 */ /* 0x020f640000000000 */
[----:B-----5:R-:W-:Y:S03]  /*5310*/  SYNCS.ARRIVE.TRANS64.RED.A1T0 RZ, [UR4], RZ ;  /* 0x000000ffffff79a7 */ /* 0x020fe60008100404 */
.L_x_84:
[----:B------:R-:W-:Y:S05]  /*5320*/  BSYNC B1 ;  /* 0x0000000000017941 */ /* 0x000fea0003800000 */
.L_x_83:
[----:B-1----:R-:W-:Y:S04]  /*5330*/  SHF.R.U32.HI R3, RZ, 0x15, R32 ;  /* 0x00000015ff037819 */ /* 0x002fe80000011620 */
[----:B------:R-:W-:Y:S01]  /*5340*/  LOP3.LUT P0, RZ, R3, 0x3, R104, 0x48, !PT ;  /* 0x0000000303ff7812 */ /* 0x000fe20007804868 */
[----:B------:R-:W-:Y:S01]  /*5350*/  @!UPT UIADD3 URZ, UPT, UPT, URZ, URZ, URZ ;  /* 0x000000fffffff290 */ /* 0x000fe2000fffe0ff */
[----:B----4-:R-:W-:Y:S11]  /*5360*/  @P4 BRA `(.L_x_88) ;  /* 0x0000000000084947 */ /* 0x010ff60003800000 */
[----:B------:R-:W1:Y:S02]  /*5370*/  SYNCS.PHASECHK.TRANS64.TRYWAIT P1, [R92+URZ+0x70], R7 ;  /* 0x000070075c0075a7 */ /* 0x000e6400080211ff */
[----:B-1----:R-:W-:Y:S05]  /*5380*/  @!P1 BRA `(.L_x_89) ;  /* 0x0000001400049947 */ /* 0x002fea0003800000 */
.L_x_88:
[----:B------:R-:W-:Y:S05]  /*5390*/  @!P0 BRA `(.L_x_90) ;  /* 0x0000000000408947 */ /* 0x000fea0003800000 */
[----:B------:R-:W4:Y:S01]  /*53a0*/  LDCU.64 UR8, c[0x4][0x70] ;  /* 0x01000e00ff0877ac */ /* 0x000f220008000a00 */
[----:B------:R-:W-:Y:S01]  /*53b0*/  MOV R3, 0x0 ;  /* 0x0000000000037802 */ /* 0x000fe20000000f00 */
[----:B------:R-:W-:Y:S02]  /*53c0*/  HFMA2 R12, -RZ, RZ, 0, 5.9604644775390625e-08 ;  /* 0x00000001ff0c7431 */ /* 0x000fe400000001ff */
[----:B------:R-:W-:Y:S02]  /*53d0*/  IMAD.MOV.U32 R8, RZ, RZ, 0x192 ;  /* 0x00000192ff087424 */ /* 0x000fe400078e00ff */
[----:B------:R-:W-:Y:S01]  /*53e0*/  IMAD.MOV.U32 R13, RZ, RZ, RZ ;  /* 0x000000ffff0d7224 */ /* 0x000fe200078e00ff */
[----:B------:R-:W1:Y:S01]  /*53f0*/  LDCU.64 UR6, c[0x4][0x78] ;  /* 0x01000f00ff0677ac */ /* 0x000e620008000a00 */
[----:B------:R-:W2:Y:S01]  /*5400*/  LDC.64 R2, c[0x4][R3] ;  /* 0x0100000003027b82 */ /* 0x000ea20000000a00 */
[----:B------:R-:W5:Y:S01]  /*5410*/  LDCU.64 UR4, c[0x4][0x10] ;  /* 0x01000200ff0477ac */ /* 0x000f620008000a00 */
[----:B----4-:R-:W-:Y:S01]  /*5420*/  MOV R5, UR9 ;  /* 0x0000000900057c02 */ /* 0x010fe20008000f00 */
[----:B------:R-:W-:Y:S01]  /*5430*/  IMAD.U32 R4, RZ, RZ, UR8 ;  /* 0x00000008ff047e24 */ /* 0x000fe2000f8e00ff */
[----:B-1----:R-:W-:Y:S01]  /*5440*/  MOV R7, UR7 ;  /* 0x0000000700077c02 */ /* 0x002fe20008000f00 */
[----:B------:R-:W-:Y:S01]  /*5450*/  IMAD.U32 R6, RZ, RZ, UR6 ;  /* 0x00000006ff067e24 */ /* 0x000fe2000f8e00ff */
[----:B-----5:R-:W-:Y:S01]  /*5460*/  MOV R11, UR5 ;  /* 0x00000005000b7c02 */ /* 0x020fe20008000f00 */
[----:B------:R-:W-:Y:S02]  /*5470*/  IMAD.U32 R10, RZ, RZ, UR4 ;  /* 0x00000004ff0a7e24 */ /* 0x000fe4000f8e00ff */
[----:B------:R-:W-:Y:S07]  /*5480*/  LEPC R20, `(.L_x_90) ;  /* 0x000000001014794e */ /* 0x000fee0000000000 */
[----:B--23--:R-:W-:Y:S05]  /*5490*/  CALL.ABS.NOINC R2 ;  /* 0x0000000002007343 */ /* 0x00cfea0003c00000 */
.L_x_90:
[----:B------:R-:W-:Y:S01]  /*54a0*/  LOP3.LUT P0, RZ, R101, 0x60, RZ, 0xc0, !PT ;  /* 0x0000006065ff7812 */ /* 0x000fe2000780c0ff */
[----:B------:R-:W-:Y:S05]  /*54b0*/  WARPSYNC.ALL ;  /* 0x0000000000007948 */ /* 0x000fea0003800000 */
[----:B------:R-:W-:Y:S01]  /*54c0*/  R2UR UR4, R32 ;  /* 0x00000000200472ca */ /* 0x000fe200000e0000 */
[----:B------:R-:W-:Y:S01]  /*54d0*/  BSSY.RECONVERGENT B0, `(.L_x_91) ;  /* 0x00000a0000007945 */ /* 0x000fe20003800200 */
[-C--:B------:R-:W-:Y:S02]  /*54e0*/  F2FP.F16.E4M3.UNPACK_B R50, R56.reuse ;  /* 0x00000038ff32723e */ /* 0x080fe400020006ff */
[----:B------:R-:W-:Y:S02]  /*54f0*/  F2FP.F16.E4M3.UNPACK_B R63, R56.H1 ;  /* 0x00000038ff3f723e */ /* 0x000fe400030006ff */
[-C--:B------:R-:W-:Y:S01]  /*5500*/  F2FP.F16.E4M3.UNPACK_B R56, R57.reuse ;  /* 0x00000039ff38723e */ /* 0x080fe200020006ff */
[--C-:B------:R-:W-:Y:S01]  /*5510*/  HADD2.F32 R48, -RZ, R50.reuse.H0_H0 ;  /* 0x20000032ff307230 */ /* 0x100fe20000004100 */
[----:B------:R-:W-:Y:S01]  /*5520*/  F2FP.F16.E4M3.UNPACK_B R57, R57.H1 ;  /* 0x00000039ff39723e */ /* 0x000fe200030006ff */
[----:B------:R-:W-:Y:S01]  /*5530*/  HADD2.F32 R50, -RZ, R50.H1_H1 ;  /* 0x30000032ff327230 */ /* 0x000fe20000004100 */
[-C--:B------:R-:W-:Y:S01]  /*5540*/  F2FP.F16.E4M3.UNPACK_B R66, R52.reuse ;  /* 0x00000034ff42723e */ /* 0x080fe200020006ff */
[--C-:B------:R-:W-:Y:S01]  /*5550*/  HADD2.F32 R51, -RZ, R63.reuse.H0_H0 ;  /* 0x2000003fff337230 */ /* 0x100fe20000004100 */
[----:B------:R-:W-:Y:S01]  /*5560*/  F2FP.F16.E4M3.UNPACK_B R68, R52.H1 ;  /* 0x00000034ff44723e */ /* 0x000fe200030006ff */
[----:B-1----:R-:W-:Y:S01]  /*5570*/  LDTM.16dp32bit_t0_t15.x32 R4, tmem[UR4] ;  /* 0x00000004000479ee */ /* 0x002fe20008a80000 */
[----:B------:R-:W3:Y:S01]  /*5580*/  LDTM.16dp32bit_t16_t31.x32 R4, tmem[UR4+0x20] ;  /* 0x00002004000479ee */ /* 0x000ee20008aa0000 */
[----:B------:R-:W-:Y:S01]  /*5590*/  NOP ;  /* 0x0000000000007918 */ /* 0x000fe20000000000 */
[----:B------:R-:W-:Y:S01]  /*55a0*/  R2UR UR5, R92 ;  /* 0x000000005c0572ca */ /* 0x000fe200000e0000 */
[--C-:B------:R-:W-:Y:S01]  /*55b0*/  HADD2.F32 R65, -RZ, R66.reuse.H0_H0 ;  /* 0x20000042ff417230 */ /* 0x100fe20000004100 */
[----:B------:R-:W-:Y:S01]  /*55c0*/  F2FP.F16.E4M3.UNPACK_B R61, R58 ;  /* 0x0000003aff3d723e */ /* 0x000fe200020006ff */
[----:B------:R-:W-:Y:S01]  /*55d0*/  HADD2.F32 R67, -RZ, R66.H1_H1 ;  /* 0x30000042ff437230 */ /* 0x000fe20000004100 */
[-C--:B------:R-:W-:Y:S01]  /*55e0*/  F2FP.F16.E4M3.UNPACK_B R70, R53.reuse ;  /* 0x00000035ff46723e */ /* 0x080fe200020006ff */
[----:B------:R-:W-:Y:S01]  /*55f0*/  HADD2.F32 R52, -RZ, R63.H1_H1 ;  /* 0x3000003fff347230 */ /* 0x000fe20000004100 */
[----:B------:R-:W-:Y:S01]  /*5600*/  F2FP.F16.E4M3.UNPACK_B R72, R53.H1 ;  /* 0x00000035ff48723e */ /* 0x000fe200030006ff */
[----:B------:R-:W-:Y:S01]  /*5610*/  HADD2.F32 R53, -RZ, R56.H0_H0 ;  /* 0x20000038ff357230 */ /* 0x000fe20000004100 */
[-C--:B------:R-:W-:Y:S01]  /*5620*/  F2FP.F16.E4M3.UNPACK_B R74, R54.reuse ;  /* 0x00000036ff4a723e */ /* 0x080fe200020006ff */
[----:B------:R-:W-:Y:S01]  /*5630*/  HADD2.F32 R69, -RZ, R70.H0_H0 ;  /* 0x20000046ff457230 */ /* 0x000fe20000004100 */
[----:B------:R-:W-:Y:S01]  /*5640*/  F2FP.F16.E4M3.UNPACK_B R76, R54.H1 ;  /* 0x00000036ff4c723e */ /* 0x000fe200030006ff */
[----:B------:R-:W-:Y:S01]  /*5650*/  HADD2.F32 R54, -RZ, R56.H1_H1 ;  /* 0x30000038ff367230 */ /* 0x000fe20000004100 */
[----:B------:R-:W-:Y:S01]  /*5660*/  F2FP.F16.E4M3.UNPACK_B R60, R58.H1 ;  /* 0x0000003aff3c723e */ /* 0x000fe200030006ff */
[----:B------:R-:W-:Y:S01]  /*5670*/  UIADD3 UR5, UPT, UPT, UR5, 0x90, URZ ;  /* 0x0000009005057890 */ /* 0x000fe2000fffe0ff */
[----:B------:R-:W-:Y:S01]  /*5680*/  HADD2.F32 R58, -RZ, R61.H1_H1 ;  /* 0x3000003dff3a7230 */ /* 0x000fe20000004100 */
[----:B------:R-:W-:Y:S01]  /*5690*/  F2FP.F16.E4M3.UNPACK_B R77, R55 ;  /* 0x00000037ff4d723e */ /* 0x000fe200020006ff */
[----:B------:R-:W-:Y:S01]  /*56a0*/  HADD2.F32 R70, -RZ, R70.H1_H1 ;  /* 0x30000046ff467230 */ /* 0x000fe20000004100 */
[----:B------:R-:W-:Y:S01]  /*56b0*/  UPRMT UR5, UR37, 0x654, UR5 ;  /* 0x0000065425057896 */ /* 0x000fe20008000005 */
[--C-:B------:R-:W-:Y:S01]  /*56c0*/  HADD2.F32 R73, -RZ, R74.reuse.H0_H0 ;  /* 0x2000004aff497230 */ /* 0x100fe20000004100 */
[----:B------:R-:W-:Y:S01]  /*56d0*/  F2FP.F16.E4M3.UNPACK_B R62, R59 ;  /* 0x0000003bff3e723e */ /* 0x000fe200020006ff */
[----:B------:R-:W-:Y:S01]  /*56e0*/  HADD2.F32 R74, -RZ, R74.H1_H1 ;  /* 0x3000004aff4a7230 */ /* 0x000fe20000004100 */
[----:B------:R-:W-:Y:S01]  /*56f0*/  F2FP.F16.E4M3.UNPACK_B R78, R55.H1 ;  /* 0x00000037ff4e723e */ /* 0x000fe200030006ff */
[C---:B---3--:R-:W-:Y:S01]  /*5700*/  FMUL R4, R47.reuse, R4 ;  /* 0x000000042f047220 */ /* 0x048fe20000400000 */
[C---:B------:R-:W-:Y:S01]  /*5710*/  FMUL R5, R47.reuse, R5 ;  /* 0x000000052f057220 */ /* 0x040fe20000400000 */
[C---:B------:R-:W-:Y:S01]  /*5720*/  FMUL R8, R47.reuse, R8 ;  /* 0x000000082f087220 */ /* 0x040fe20000400000 */
[----:B------:R-:W-:Y:S01]  /*5730*/  FMUL R9, R47, R9 ;  /* 0x000000092f097220 */ /* 0x000fe20000400000 */
[----:B------:R-:W-:Y:S01]  /*5740*/  SYNCS.ARRIVE.TRANS64.RED.A1T0 RZ, [UR5], RZ ;  /* 0x000000ffffff79a7 */ /* 0x000fe20008100405 */
[C---:B------:R-:W-:Y:S01]  /*5750*/  FFMA R4, R49.reuse, R48, R4 ;  /* 0x0000003031047223 */ /* 0x040fe20000000004 */
[----:B------:R-:W-:Y:S01]  /*5760*/  FFMA R5, R49, R50, R5 ;  /* 0x0000003231057223 */ /* 0x000fe20000000005 */
[C---:B------:R-:W-:Y:S01]  /*5770*/  FMUL R12, R47.reuse, R12 ;  /* 0x0000000c2f0c7220 */ /* 0x040fe20000400000 */
        /* <DEDUP_REMOVED lines=9> */
[----:B------:R-:W-:Y:S02]  /*5810*/  HADD2.F32 R48, -RZ, R77.H1_H1 ;  /* 0x3000004dff307230 */ /* 0x000fe40000004100 */
[C---:B------:R-:W-:Y:S01]  /*5820*/  FMUL R28, R47.reuse, R32 ;  /* 0x000000202f1c7220 */ /* 0x040fe20000400000 */
[C---:B------:R-:W-:Y:S01]  /*5830*/  FMUL R29, R47.reuse, R33 ;  /* 0x000000212f1d7220 */ /* 0x040fe20000400000 */
[C---:B------:R-:W-:Y:S01]  /*5840*/  FMUL R6, R47.reuse, R6 ;  /* 0x000000062f067220 */ /* 0x040fe20000400000 */
[C---:B------:R-:W-:Y:S01]  /*5850*/  FMUL R7, R47.reuse, R7 ;  /* 0x000000072f077220 */ /* 0x040fe20000400000 */
[--C-:B------:R-:W-:Y:S02]  /*5860*/  HADD2.F32 R55, -RZ, R57.reuse.H0_H0 ;  /* 0x20000039ff377230 */ /* 0x100fe40000004100 */
[----:B------:R-:W-:Y:S01]  /*5870*/  FMUL R10, R47, R10 ;  /* 0x0000000a2f0a7220 */ /* 0x000fe20000400000 */
[C---:B------:R-:W-:Y:S01]  /*5880*/  FFMA R6, R49.reuse, R51, R6 ;  /* 0x0000003331067223 */ /* 0x040fe20000000006 */
[----:B------:R-:W-:Y:S02]  /*5890*/  HADD2.F32 R56, -RZ, R57.H1_H1 ;  /* 0x30000039ff387230 */ /* 0x000fe40000004100 */
[C---:B------:R-:W-:Y:S01]  /*58a0*/  FFMA R7, R49.reuse, R52, R7 ;  /* 0x0000003431077223 */ /* 0x040fe20000000007 */
[C---:B------:R-:W-:Y:S01]  /*58b0*/  FFMA R8, R49.reuse, R53, R8 ;  /* 0x0000003531087223 */ /* 0x040fe20000000008 */
[C---:B------:R-:W-:Y:S01]  /*58c0*/  FFMA R9, R49.reuse, R54, R9 ;  /* 0x0000003631097223 */ /* 0x040fe20000000009 */
[----:B------:R-:W-:Y:S02]  /*58d0*/  HADD2.F32 R57, -RZ, R61.H0_H0 ;  /* 0x2000003dff397230 */ /* 0x000fe40000004100 */
[----:B------:R-:W-:Y:S01]  /*58e0*/  FFMA R10, R49, R55, R10 ;  /* 0x00000037310a7223 */ /* 0x000fe2000000000a */
[----:B------:R-:W-:Y:S01]  /*58f0*/  F2FP.SATFINITE.E4M3.F32.PACK_AB_MERGE_C R92, R7, R6, RZ ;  /* 0x00000006075c723e */ /* 0x000fe200048070ff */
[----:B------:R-:W-:Y:S02]  /*5900*/  HADD2.F32 R61, -RZ, R62.H0_H0 ;  /* 0x2000003eff3d7230 */ /* 0x000fe40000004100 */
[----:B------:R-:W-:Y:S01]  /*5910*/  FMUL R11, R47, R11 ;  /* 0x0000000b2f0b7220 */ /* 0x000fe20000400000 */
[----:B------:R-:W-:Y:S01]  /*5920*/  F2FP.F16.E4M3.UNPACK_B R64, R59.H1 ;  /* 0x0000003bff40723e */ /* 0x000fe200030006ff */
[----:B------:R-:W-:Y:S01]  /*5930*/  HADD2.F32 R59, -RZ, R60.H0_H0 ;  /* 0x2000003cff3b7230 */ /* 0x000fe20000004100 */
[----:B------:R-:W-:Y:S01]  /*5940*/  F2FP.SATFINITE.E4M3.F32.PACK_AB_MERGE_C R92, R5, R4, R92 ;  /* 0x00000004055c723e */ /* 0x000fe2000480705c */
[C---:B------:R-:W-:Y:S01]  /*5950*/  FFMA R11, R49.reuse, R56, R11 ;  /* 0x00000038310b7223 */ /* 0x040fe2000000000b */
[C---:B------:R-:W-:Y:S01]  /*5960*/  FFMA R12, R49.reuse, R57, R12 ;  /* 0x00000039310c7223 */ /* 0x040fe2000000000c */
[----:B------:R-:W-:Y:S01]  /*5970*/  FFMA R13, R49, R58, R13 ;  /* 0x0000003a310d7223 */ /* 0x000fe2000000000d */
[----:B------:R-:W-:Y:S02]  /*5980*/  HADD2.F32 R62, -RZ, R62.H1_H1 ;  /* 0x3000003eff3e7230 */ /* 0x000fe40000004100 */
[----:B------:R-:W-:Y:S01]  /*5990*/  FMUL R14, R47, R14 ;  /* 0x0000000e2f0e7220 */ /* 0x000fe20000400000 */
[----:B------:R-:W-:Y:S01]  /*59a0*/  HADD2.F32 R60, -RZ, R60.H1_H1 ;  /* 0x3000003cff3c7230 */ /* 0x000fe20000004100 */
[----:B------:R-:W-:Y:S01]  /*59b0*/  F2FP.SATFINITE.E4M3.F32.PACK_AB_MERGE_C R93, R11, R10, RZ ;  /* 0x0000000a0b5d723e */ /* 0x000fe200048070ff */
[----:B------:R-:W-:Y:S02]  /*59c0*/  HADD2.F32 R51, -RZ, R77.H0_H0 ;  /* 0x2000004dff337230 */ /* 0x000fe40000004100 */
[----:B------:R-:W-:Y:S01]  /*59d0*/  FFMA R14, R49, R59, R14 ;  /* 0x0000003b310e7223 */ /* 0x000fe2000000000e */
[----:B------:R-:W-:Y:S01]  /*59e0*/  FMUL R15, R47, R15 ;  /* 0x0000000f2f0f7220 */ /* 0x000fe20000400000 */
[--C-:B------:R-:W-:Y:S01]  /*59f0*/  HADD2.F32 R63, -RZ, R64.reuse.H0_H0 ;  /* 0x20000040ff3f7230 */ /* 0x100fe20000004100 */
[----:B------:R-:W-:Y:S01]  /*5a00*/  F2FP.SATFINITE.E4M3.F32.PACK_AB_MERGE_C R93, R9, R8, R93 ;  /* 0x00000008095d723e */ /* 0x000fe2000480705d */
[----:B------:R-:W-:Y:S02]  /*5a10*/  HADD2.F32 R64, -RZ, R64.H1_H1 ;  /* 0x30000040ff407230 */ /* 0x000fe40000004100 */
[C---:B------:R-:W-:Y:S01]  /*5a20*/  FFMA R15, R49.reuse, R60, R15 ;  /* 0x0000003c310f7223 */ /* 0x040fe2000000000f */
[C---:B------:R-:W-:Y:S01]  /*5a30*/  FFMA R16, R49.reuse, R61, R16 ;  /* 0x0000003d31107223 */ /* 0x040fe20000000010 */
[----:B------:R-:W-:Y:S01]  /*5a40*/  FFMA R17, R49, R62, R17 ;  /* 0x0000003e31117223 */ /* 0x000fe20000000011 */
[C---:B------:R-:W-:Y:S01]  /*5a50*/  FMUL R18, R47.reuse, R18 ;  /* 0x000000122f127220 */ /* 0x040fe20000400000 */
[C---:B------:R-:W-:Y:S01]  /*5a60*/  FMUL R19, R47.reuse, R19 ;  /* 0x000000132f137220 */ /* 0x040fe20000400000 */
[--C-:B------:R-:W-:Y:S02]  /*5a70*/  HADD2.F32 R66, -RZ, R68.reuse.H0_H0 ;  /* 0x20000044ff427230 */ /* 0x100fe40000004100 */
[----:B------:R-:W-:Y:S01]  /*5a80*/  FMUL R3, R47, R22 ;  /* 0x000000162f037220 */ /* 0x000fe20000400000 */
[C---:B------:R-:W-:Y:S01]  /*5a90*/  FFMA R18, R49.reuse, R63, R18 ;  /* 0x0000003f31127223 */ /* 0x040fe20000000012 */
[----:B------:R-:W-:Y:S02]  /*5aa0*/  HADD2.F32 R68, -RZ, R68.H1_H1 ;  /* 0x30000044ff447230 */ /* 0x000fe40000004100 */
[----:B------:R-:W-:Y:S01]  /*5ab0*/  FFMA R19, R49, R64, R19 ;  /* 0x0000004031137223 */ /* 0x000fe20000000013 */
[----:B------:R-:W-:Y:S01]  /*5ac0*/  FMUL R23, R47, R23 ;  /* 0x000000172f177220 */ /* 0x000fe20000400000 */
[C---:B------:R-:W-:Y:S01]  /*5ad0*/  FFMA R0, R49.reuse, R65, R0 ;  /* 0x0000004131007223 */ /* 0x040fe20000000000 */
[C---:B------:R-:W-:Y:S01]  /*5ae0*/  FFMA R2, R49.reuse, R67, R2 ;  /* 0x0000004331027223 */ /* 0x040fe20000000002 */
[--C-:B------:R-:W-:Y:S02]  /*5af0*/  HADD2.F32 R71, -RZ, R72.reuse.H0_H0 ;  /* 0x20000048ff477230 */ /* 0x100fe40000004100 */
[----:B------:R-:W-:Y:S01]  /*5b00*/  FFMA R3, R49, R66, R3 ;  /* 0x0000004231037223 */ /* 0x000fe20000000003 */
[----:B------:R-:W-:Y:S02]  /*5b10*/  HADD2.F32 R72, -RZ, R72.H1_H1 ;  /* 0x30000048ff487230 */ /* 0x000fe40000004100 */
[----:B------:R-:W-:Y:S01]  /*5b20*/  FMUL R22, R47, R26 ;  /* 0x0000001a2f167220 */ /* 0x000fe20000400000 */
        /* <DEDUP_REMOVED lines=18> */
[----:B------:R-:W-:Y:S01]  /*5c50*/  F2FP.SATFINITE.E4M3.F32.PACK_AB_MERGE_C R94, R15, R14, RZ ;  /* 0x0000000e0f5e723e */ /* 0x000fe200048070ff */
[----:B------:R-:W-:Y:S01]  /*5c60*/  FFMA R28, R49, R51, R28 ;  /* 0x00000033311c7223 */ /* 0x000fe2000000001c */
[----:B------:R-:W-:Y:S01]  /*5c70*/  F2FP.SATFINITE.E4M3.F32.PACK_AB_MERGE_C R95, R19, R18, RZ ;  /* 0x00000012135f723e */ /* 0x000fe200048070ff */
[C---:B------:R-:W-:Y:S01]  /*5c80*/  FFMA R29, R49.reuse, R48, R29 ;  /* 0x00000030311d7223 */ /* 0x040fe2000000001d */
[C---:B------:R-:W-:Y:S01]  /*5c90*/  FFMA R30, R49.reuse, R77, R30 ;  /* 0x0000004d311e7223 */ /* 0x040fe2000000001e */
[----:B------:R-:W-:Y:S01]  /*5ca0*/  FFMA R35, R49, R50, R35 ;  /* 0x0000003231237223 */ /* 0x000fe20000000023 */
[----:B------:R-:W-:Y:S02]  /*5cb0*/  F2FP.SATFINITE.E4M3.F32.PACK_AB_MERGE_C R94, R13, R12, R94 ;  /* 0x0000000c0d5e723e */ /* 0x000fe4000480705e */
[----:B------:R-:W-:Y:S02]  /*5cc0*/  F2FP.SATFINITE.E4M3.F32.PACK_AB_MERGE_C R95, R17, R16, R95 ;  /* 0x00000010115f723e */ /* 0x000fe4000480705f */
[----:B------:R-:W-:Y:S02]  /*5cd0*/  F2FP.SATFINITE.E4M3.F32.PACK_AB_MERGE_C R113, R23, R3, RZ ;  /* 0x000000031771723e */ /* 0x000fe400048070ff */
[----:B------:R-:W-:Y:S01]  /*5ce0*/  F2FP.SATFINITE.E4M3.F32.PACK_AB_MERGE_C R114, R27, R22, RZ ;  /* 0x000000161b72723e */ /* 0x000fe200048070ff */
[----:B------:R1:W-:Y:S01]  /*5cf0*/  STS.128 [R103+UR43+0x1200], R92 ;  /* 0x0012005c67007988 */ /* 0x0003e20008000c2b */
[----:B------:R-:W-:Y:S02]  /*5d00*/  F2FP.SATFINITE.E4M3.F32.PACK_AB_MERGE_C R116, R31, R26, RZ ;  /* 0x0000001a1f74723e */ /* 0x000fe400048070ff */
[----:B------:R-:W-:Y:S02]  /*5d10*/  F2FP.SATFINITE.E4M3.F32.PACK_AB_MERGE_C R117, R35, R30, RZ ;  /* 0x0000001e2375723e */ /* 0x000fe400048070ff */
[----:B------:R-:W-:Y:S02]  /*5d20*/  F2FP.SATFINITE.E4M3.F32.PACK_AB_MERGE_C R112, R2, R0, R113 ;  /* 0x000000000270723e */ /* 0x000fe40004807071 */
[----:B------:R-:W-:Y:S02]  /*5d30*/  F2FP.SATFINITE.E4M3.F32.PACK_AB_MERGE_C R113, R21, R20, R114 ;  /* 0x000000141571723e */ /* 0x000fe40004807072 */
[----:B------:R-:W-:Y:S02]  /*5d40*/  F2FP.SATFINITE.E4M3.F32.PACK_AB_MERGE_C R114, R25, R24, R116 ;  /* 0x000000181972723e */ /* 0x000fe40004807074 */
[----:B------:R-:W-:Y:S02]  /*5d50*/  F2FP.SATFINITE.E4M3.F32.PACK_AB_MERGE_C R115, R29, R28, R117 ;  /* 0x0000001c1d73723e */ /* 0x000fe40004807075 */
[----:B------:R-:W-:Y:S03]  /*5d60*/  IADD3 R116, PT, PT, R44, 0x1, RZ ;  /* 0x000000012c747810 */ /* 0x000fe60007ffe0ff */
[----:B------:R1:W-:Y:S01]  /*5d70*/  STS.128 [R102+0x1010], R112 ;  /* 0x0010107066007388 */ /* 0x0003e20000000c00 */
[----:B------:R-:W-:Y:S01]  /*5d80*/  @!PT LDS RZ, [RZ] ;  /* 0x00000000fffff984 */ /* 0x000fe20000000800 */
[----:B------:R-:W-:Y:S01]  /*5d90*/  @!PT LDS RZ, [RZ] ;  /* 0x00000000fffff984 */ /* 0x000fe20000000800 */
[----:B------:R-:W-:Y:S01]  /*5da0*/  @!PT LDS RZ, [RZ] ;  /* 0x00000000fffff984 */ /* 0x000fe20000000800 */
[----:B------:R-:W-:Y:S01]  /*5db0*/  @!PT LDS RZ, [RZ] ;  /* 0x00000000fffff984 */ /* 0x000fe20000000800 */
[----:B------:R3:W-:Y:S07]  /*5dc0*/  MEMBAR.ALL.CTA ;  /* 0x0000000000007992 */ /* 0x0007ee0000008000 */
[----:B---3--:R-:W3:Y:S02]  /*5dd0*/  FENCE.VIEW.ASYNC.S ;  /* 0x00000000000073c6 */ /* 0x008ee40000000000 */
[----:B---3--:R-:W-:Y:S06]  /*5de0*/  BAR.SYNC.DEFER_BLOCKING 0x1, 0x80 ;  /* 0x0042000000007b1d */ /* 0x008fec0000010000 */
[----:B------:R-:W-:Y:S05]  /*5df0*/  @P0 BRA `(.L_x_92) ;  /* 0x0000000000340947 */ /* 0x000fea0003800000 */
[----:B------:R-:W-:Y:S01]  /*5e00*/  UIADD3 UR12, UPT, UPT, UR43, 0x1200, URZ ;  /* 0x000012002b0c7890 */ /* 0x000fe2000fffe0ff */
[----:B------:R-:W-:Y:S01]  /*5e10*/  R2UR UR9, R91 ;  /* 0x000000005b0972ca */ /* 0x000fe200000e0000 */
[----:B------:R-:W-:Y:S01]  /*5e20*/  UIADD3 UR10, UP0, UPT, UR46, 0x680, URZ ;  /* 0x000006802e0a7890 */ /* 0x000fe2000ff1e0ff */
[----:B------:R-:W-:Y:S01]  /*5e30*/  R2UR UR8, R97 ;  /* 0x00000000610872ca */ /* 0x000fe200000e0000 */
[----:B------:R-:W-:Y:S02]  /*5e40*/  UMOV UR7, UR36 ;  /* 0x0000002400077c82 */ /* 0x000fe40008000000 */
[----:B------:R-:W-:Y:S01]  /*5e50*/  IMAD.U32 R109, RZ, RZ, UR12 ;  /* 0x0000000cff6d7e24 */ /* 0x000fe2000f8e00ff */
[----:B------:R-:W-:Y:S04]  /*5e60*/  UIADD3.X UR11, UPT, UPT, URZ, UR47, URZ, UP0, !UPT ;  /* 0x0000002fff0b7290 */ /* 0x000fe800087fe4ff */
[----:B------:R-:W-:Y:S03]  /*5e70*/  R2UR UR4, R109 ;  /* 0x000000006d0472ca */ /* 0x000fe600000e0000 */
[----:B------:R-:W-:Y:S02]  /*5e80*/  USHF.L.U32 UR5, UR9, 0x6, URZ ;  /* 0x0000000609057899 */ /* 0x000fe400080006ff */
[----:B------:R-:W-:Y:S09]  /*5e90*/  USHF.L.U32 UR6, UR8, 0x6, URZ ;  /* 0x0000000608067899 */ /* 0x000ff200080006ff */
[----:B------:R3:W-:Y:S01]  /*5ea0*/  UTMASTG.3D [UR4], [UR10] ;  /* 0x000000040a0073b5 */ /* 0x0007e20008010000 */
[----:B------:R0:W-:Y:S01]  /*5eb0*/  UTMACMDFLUSH ;  /* 0x00000000000079b7 */ /* 0x0001e20000000000 */
[----:B---3--:R-:W-:Y:S04]  /*5ec0*/  DEPBAR.LE SB0, 0x0 ;  /* 0x000080000000791a */ /* 0x008fe80000000000 */
.L_x_92:
[----:B------:R-:W-:Y:S05]  /*5ed0*/  BSYNC.RECONVERGENT B0 ;  /* 0x0000000000007941 */ /* 0x000fea0003800200 */
.L_x_91:
[----:B------:R-:W-:Y:S01]  /*5ee0*/  BAR.SYNC.DEFER_BLOCKING 0x1, 0x80 ;  /* 0x0042000000007b1d */ /* 0x000fe20000010000 */
[----:B------:R-:W-:Y:S01]  /*5ef0*/  ISETP.NE.AND P2, PT, R110, RZ, PT ;  /* 0x000000ff6e00720c */ /* 0x000fe20003f45270 */
[----:B------:R-:W-:Y:S01]  /*5f00*/  IMAD.IADD R91, R43, 0x1, R79 ;  /* 0x000000012b5b7824 */ /* 0x000fe200078e024f */
[----:B------:R-:W-:Y:S01]  /*5f10*/  ISETP.NE.AND P0, PT, R111, 0x2, PT ;  /* 0x000000026f00780c */ /* 0x000fe20003f05270 */
[----:B------:R-:W-:Y:S01]  /*5f20*/  IMAD.IADD R97, R45, 0x1, R90 ;  /* 0x000000012d617824 */ /* 0x000fe200078e025a */
[----:B------:R-:W-:Y:S02]  /*5f30*/  ISETP.NE.AND P1, PT, R116, 0x4, PT ;  /* 0x000000047400780c */ /* 0x000fe40003f25270 */
[----:B------:R-:W-:Y:S02]  /*5f40*/  SEL R0, RZ, 0x1, P0 ;  /* 0x00000001ff007807 */ /* 0x000fe40000000000 */
[----:B------:R-:W-:Y:S02]  /*5f50*/  SEL R3, RZ, 0x1, P1 ;  /* 0x00000001ff037807 */ /* 0x000fe40000800000 */
[----:B------:R-:W-:Y:S02]  /*5f60*/  LOP3.LUT R107, R107, R0, RZ, 0x3c, !PT ;  /* 0x000000006b6b7212 */ /* 0x000fe400078e3cff */
[----:B------:R-:W-:Y:S02]  /*5f70*/  LOP3.LUT R108, R108, R3, RZ, 0x3c, !PT ;  /* 0x000000036c6c7212 */ /* 0x000fe400078e3cff */
[----:B------:R-:W-:Y:S02]  /*5f80*/  @P2 R2UR UR36, R105 ;  /* 0x00000000692422ca */ /* 0x000fe400000e0000 */
[----:B------:R-:W-:Y:S02]  /*5f90*/  SEL R111, R111, RZ, P0 ;  /* 0x000000ff6f6f7207 */ /* 0x000fe40000000000 */
[----:B------:R-:W-:Y:S01]  /*5fa0*/  SEL R44, R116, RZ, P1 ;  /* 0x000000ff742c7207 */ /* 0x000fe20000800000 */
[----:B------:R-:W-:Y:S10]  /*5fb0*/  @P2 BRA `(.L_x_93) ;  /* 0xffffffe400842947 */ /* 0x000ff4000383ffff */
[----:B------:R-:W-:Y:S05]  /*5fc0*/  EXIT ;  /* 0x000000000000794d */ /* 0x000fea0003800000 */
.L_x_19:
[----:B--2---:R2:W1:Y:S02]  /*5fd0*/  SYNCS.PHASECHK.TRANS64.TRYWAIT P0, [R3+URZ+0xc0], R2 ;  /* 0x0000c002030075a7 */ /* 0x00446400080011ff */
[----:B-1----:R-:W-:Y:S05]  /*5fe0*/  @!P0 NANOSLEEP.SYNCS 0x989680 ;  /* 0x009896800000895d */ /* 0x002fea0003900000 */
[----:B------:R-:W1:Y:S02]  /*5ff0*/  @!P0 SYNCS.PHASECHK.TRANS64 P0, [R3+URZ+0xc0], R2 ;  /* 0x0000c002030085a7 */ /* 0x000e6400080010ff */
[----:B-1----:R-:W-:Y:S05]  /*6000*/  @!P0 BRA `(.L_x_19) ;  /* 0xfffffffc00f08947 */ /* 0x002fea000383ffff */
[----:B------:R-:W-:Y:S05]  /*6010*/  BRA `(.L_x_94) ;  /* 0xffffffb400507947 */ /* 0x000fea000383ffff */
.L_x_22:
[----:B-1----:R-:W-:-:S07]  /*6020*/  MOV R2, UR33 ;  /* 0x0000002100027c02 */ /* 0x002fce0008000f00 */
.L_x_95:
[----:B-1----:R1:W2:Y:S02]  /*6030*/  SYNCS.PHASECHK.TRANS64.TRYWAIT P0, [R2+URZ+0x18], R5 ;  /* 0x00001805020075a7 */ /* 0x0022a400080011ff */
[----:B--2---:R-:W-:Y:S05]  /*6040*/  @!P0 NANOSLEEP.SYNCS 0x989680 ;  /* 0x009896800000895d */ /* 0x004fea0003900000 */
[----:B------:R-:W2:Y:S02]  /*6050*/  @!P0 SYNCS.PHASECHK.TRANS64 P0, [R2+URZ+0x18], R5 ;  /* 0x00001805020085a7 */ /* 0x000ea400080010ff */
[----:B--2---:R-:W-:Y:S05]  /*6060*/  @!P0 BRA `(.L_x_95) ;  /* 0xfffffffc00f08947 */ /* 0x004fea000383ffff */
[----:B------:R-:W-:Y:S05]  /*6070*/  BRA `(.L_x_21) ;  /* 0xffffffb400a07947 */ /* 0x000fea000383ffff */
.L_x_28:
[----:B-1----:R-:W-:-:S07]  /*6080*/  MOV R2, UR17 ;  /* 0x0000001100027c02 */ /* 0x002fce0008000f00 */
.L_x_96:
[----:B-1----:R1:W2:Y:S02]  /*6090*/  SYNCS.PHASECHK.TRANS64.TRYWAIT P0, [R2+URZ+0x18], R5 ;  /* 0x00001805020075a7 */ /* 0x0022a400080011ff */
[----:B--2---:R-:W-:Y:S05]  /*60a0*/  @!P0 NANOSLEEP.SYNCS 0x989680 ;  /* 0x009896800000895d */ /* 0x004fea0003900000 */
[----:B------:R-:W2:Y:S02]  /*60b0*/  @!P0 SYNCS.PHASECHK.TRANS64 P0, [R2+URZ+0x18], R5 ;  /* 0x00001805020085a7 */ /* 0x000ea400080010ff */
[----:B--2---:R-:W-:Y:S05]  /*60c0*/  @!P0 BRA `(.L_x_96) ;  /* 0xfffffffc00f08947 */ /* 0x004fea000383ffff */
[----:B------:R-:W-:Y:S05]  /*60d0*/  BRA `(.L_x_27) ;  /* 0xffffffb800447947 */ /* 0x000fea000383ffff */
.L_x_32:
[----:B-1----:R1:W2:Y:S02]  /*60e0*/  SYNCS.PHASECHK.TRANS64.TRYWAIT P0, [R2+URZ+0x50], R3 ;  /* 0x00005003020075a7 */ /* 0x0022a400080011ff */
[----:B--2---:R-:W-:Y:S05]  /*60f0*/  @!P0 NANOSLEEP.SYNCS 0x989680 ;  /* 0x009896800000895d */ /* 0x004fea0003900000 */
[----:B------:R-:W2:Y:S02]  /*6100*/  @!P0 SYNCS.PHASECHK.TRANS64 P0, [R2+URZ+0x50], R3 ;  /* 0x00005003020085a7 */ /* 0x000ea400080010ff */
[----:B--2---:R-:W-:Y:S05]  /*6110*/  @!P0 BRA `(.L_x_32) ;  /* 0xfffffffc00f08947 */ /* 0x004fea000383ffff */
[----:B------:R-:W-:Y:S05]  /*6120*/  BRA `(.L_x_97) ;  /* 0xffffffb800d07947 */ /* 0x000fea000383ffff */
.L_x_36:
[----:B----4-:R-:W-:-:S07]  /*6130*/  MOV R0, UR5 ;  /* 0x0000000500007c02 */ /* 0x010fce0008000f00 */
.L_x_98:
[----:B-1----:R1:W2:Y:S02]  /*6140*/  SYNCS.PHASECHK.TRANS64.TRYWAIT P0, [R0+URZ], R3 ;  /* 0x00000003000075a7 */ /* 0x0022a400080011ff */
[----:B--2---:R-:W-:Y:S05]  /*6150*/  @!P0 NANOSLEEP.SYNCS 0x989680 ;  /* 0x009896800000895d */ /* 0x004fea0003900000 */
[----:B------:R-:W2:Y:S02]  /*6160*/  @!P0 SYNCS.PHASECHK.TRANS64 P0, [R0+URZ], R3 ;  /* 0x00000003000085a7 */ /* 0x000ea400080010ff */
[----:B--2---:R-:W-:Y:S05]  /*6170*/  @!P0 BRA `(.L_x_98) ;  /* 0xfffffffc00f08947 */ /* 0x004fea000383ffff */
[----:B------:R-:W-:Y:S05]  /*6180*/  BRA `(.L_x_99) ;  /* 0xffffffc000407947 */ /* 0x000fea000383ffff */
.L_x_37:
[----:B----4-:R-:W-:-:S07]  /*6190*/  MOV R0, UR5 ;  /* 0x0000000500007c02 */ /* 0x010fce0008000f00 */
.L_x_100:
[----:B-1----:R1:W2:Y:S02]  /*61a0*/  SYNCS.PHASECHK.TRANS64.TRYWAIT P0, [R0+URZ], R3 ;  /* 0x00000003000075a7 */ /* 0x0022a400080011ff */
[----:B--2---:R-:W-:Y:S05]  /*61b0*/  @!P0 NANOSLEEP.SYNCS 0x989680 ;  /* 0x009896800000895d */ /* 0x004fea0003900000 */
[----:B------:R-:W2:Y:S02]  /*61c0*/  @!P0 SYNCS.PHASECHK.TRANS64 P0, [R0+URZ], R3 ;  /* 0x00000003000085a7 */ /* 0x000ea400080010ff */
[----:B--2---:R-:W-:Y:S05]  /*61d0*/  @!P0 BRA `(.L_x_100) ;  /* 0xfffffffc00f08947 */ /* 0x004fea000383ffff */
[----:B------:R-:W-:Y:S05]  /*61e0*/  BRA `(.L_x_101) ;  /* 0xffffffc0004c7947 */ /* 0x000fea000383ffff */
.L_x_40:
[----:B-1----:R1:W2:Y:S02]  /*61f0*/  SYNCS.PHASECHK.TRANS64.TRYWAIT P0, [R0+URZ+0xb0], R5 ;  /* 0x0000b005000075a7 */ /* 0x0022a400080011ff */
[----:B--2---:R-:W-:Y:S05]  /*6200*/  @!P0 NANOSLEEP.SYNCS 0x989680 ;  /* 0x009896800000895d */ /* 0x004fea0003900000 */
[----:B------:R-:W2:Y:S02]  /*6210*/  @!P0 SYNCS.PHASECHK.TRANS64 P0, [R0+URZ+0xb0], R5 ;  /* 0x0000b005000085a7 */ /* 0x000ea400080010ff */
[----:B--2---:R-:W-:Y:S05]  /*6220*/  @!P0 BRA `(.L_x_40) ;  /* 0xfffffffc00f08947 */ /* 0x004fea000383ffff */
[----:B------:R-:W-:Y:S05]  /*6230*/  BRA `(.L_x_102) ;  /* 0xffffffc000a87947 */ /* 0x000fea000383ffff */
.L_x_41:
[----:B------:R-:W-:-:S07]  /*6240*/  MOV R0, UR5 ;  /* 0x0000000500007c02 */ /* 0x000fce0008000f00 */
.L_x_103:
[----:B-1----:R1:W2:Y:S02]  /*6250*/  SYNCS.PHASECHK.TRANS64.TRYWAIT P0, [R0+URZ+0x60], R5 ;  /* 0x00006005000075a7 */ /* 0x0022a400080011ff */
[----:B--2---:R-:W-:Y:S05]  /*6260*/  @!P0 NANOSLEEP.SYNCS 0x989680 ;  /* 0x009896800000895d */ /* 0x004fea0003900000 */
[----:B------:R-:W2:Y:S02]  /*6270*/  @!P0 SYNCS.PHASECHK.TRANS64 P0, [R0+URZ+0x60], R5 ;  /* 0x00006005000085a7 */ /* 0x000ea400080010ff */
[----:B--2---:R-:W-:Y:S05]  /*6280*/  @!P0 BRA `(.L_x_103) ;  /* 0xfffffffc00f08947 */ /* 0x004fea000383ffff */
[----:B------:R-:W-:Y:S05]  /*6290*/  BRA `(.L_x_104) ;  /* 0xffffffc000b87947 */ /* 0x000fea000383ffff */
.L_x_42:
[----:B-1----:R1:W2:Y:S02]  /*62a0*/  SYNCS.PHASECHK.TRANS64.TRYWAIT P1, [R0+URZ+0x50], R5 ;  /* 0x00005005000075a7 */ /* 0x0022a400080211ff */
[----:B--2---:R-:W-:Y:S05]  /*62b0*/  @!P1 NANOSLEEP.SYNCS 0x989680 ;  /* 0x009896800000995d */ /* 0x004fea0003900000 */
[----:B------:R-:W2:Y:S02]  /*62c0*/  @!P1 SYNCS.PHASECHK.TRANS64 P1, [R0+URZ+0x50], R5 ;  /* 0x00005005000095a7 */ /* 0x000ea400080210ff */
[----:B--2---:R-:W-:Y:S05]  /*62d0*/  @!P1 BRA `(.L_x_42) ;  /* 0xfffffffc00f09947 */ /* 0x004fea000383ffff */
[----:B------:R-:W-:Y:S05]  /*62e0*/  BRA `(.L_x_105) ;  /* 0xffffffc000e87947 */ /* 0x000fea000383ffff */
.L_x_45:
[----:B------:R-:W-:-:S07]  /*62f0*/  MOV R0, UR5 ;  /* 0x0000000500007c02 */ /* 0x000fce0008000f00 */
.L_x_106:
[----:B-1----:R1:W2:Y:S02]  /*6300*/  SYNCS.PHASECHK.TRANS64.TRYWAIT P0, [R0+URZ+0x60], R3 ;  /* 0x00006003000075a7 */ /* 0x0022a400080011ff */
[----:B--2---:R-:W-:Y:S05]  /*6310*/  @!P0 NANOSLEEP.SYNCS 0x989680 ;  /* 0x009896800000895d */ /* 0x004fea0003900000 */
[----:B------:R-:W2:Y:S02]  /*6320*/  @!P0 SYNCS.PHASECHK.TRANS64 P0, [R0+URZ+0x60], R3 ;  /* 0x00006003000085a7 */ /* 0x000ea400080010ff */
[----:B--2---:R-:W-:Y:S05]  /*6330*/  @!P0 BRA `(.L_x_106) ;  /* 0xfffffffc00f08947 */ /* 0x004fea000383ffff */
[----:B------:R-:W-:Y:S05]  /*6340*/  BRA `(.L_x_44) ;  /* 0xffffffc4003c7947 */ /* 0x000fea000383ffff */
.L_x_52:
[----:B-1----:R1:W2:Y:S02]  /*6350*/  SYNCS.PHASECHK.TRANS64.TRYWAIT P1, [R0+URZ+0x50], R5 ;  /* 0x00005005000075a7 */ /* 0x0022a400080211ff */
[----:B--2---:R-:W-:Y:S05]  /*6360*/  @!P1 NANOSLEEP.SYNCS 0x989680 ;  /* 0x009896800000995d */ /* 0x004fea0003900000 */
[----:B------:R-:W2:Y:S02]  /*6370*/  @!P1 SYNCS.PHASECHK.TRANS64 P1, [R0+URZ+0x50], R5 ;  /* 0x00005005000095a7 */ /* 0x000ea400080210ff */
[----:B--2---:R-:W-:Y:S05]  /*6380*/  @!P1 BRA `(.L_x_52) ;  /* 0xfffffffc00f09947 */ /* 0x004fea000383ffff */
[----:B------:R-:W-:Y:S05]  /*6390*/  BRA `(.L_x_107) ;  /* 0xffffffc8009c7947 */ /* 0x000fea000383ffff */
.L_x_53:
[----:B------:R-:W-:-:S07]  /*63a0*/  MOV R3, UR8 ;  /* 0x0000000800037c02 */ /* 0x000fce0008000f00 */
.L_x_108:
[----:B-1----:R1:W2:Y:S02]  /*63b0*/  SYNCS.PHASECHK.TRANS64.TRYWAIT P0, [R3+URZ+0x90], R0 ;  /* 0x00009000030075a7 */ /* 0x0022a400080011ff */
[----:B--2---:R-:W-:Y:S05]  /*63c0*/  @!P0 NANOSLEEP.SYNCS 0x989680 ;  /* 0x009896800000895d */ /* 0x004fea0003900000 */
[----:B------:R-:W2:Y:S02]  /*63d0*/  @!P0 SYNCS.PHASECHK.TRANS64 P0, [R3+URZ+0x90], R0 ;  /* 0x00009000030085a7 */ /* 0x000ea400080010ff */
[----:B--2---:R-:W-:Y:S05]  /*63e0*/  @!P0 BRA `(.L_x_108) ;  /* 0xfffffffc00f08947 */ /* 0x004fea000383ffff */
[----:B------:R-:W-:Y:S05]  /*63f0*/  BRA `(.L_x_109) ;  /* 0xffffffc800ec7947 */ /* 0x000fea000383ffff */
.L_x_56:
[----:B------:R-:W-:Y:S07]  /*6400*/  MOV R0, UR7 ;  /* 0x0000000700007c02 */ /* 0x000fee0008000f00 */
.L_x_110:
[----:B-1----:R1:W2:Y:S02]  /*6410*/  SYNCS.PHASECHK.TRANS64.TRYWAIT P0, [R0+URZ], R3 ;  /* 0x00000003000075a7 */ /* 0x0022a400080011ff */
[----:B--2---:R-:W-:Y:S05]  /*6420*/  @!P0 NANOSLEEP.SYNCS 0x989680 ;  /* 0x009896800000895d */ /* 0x004fea0003900000 */
[----:B------:R-:W2:Y:S02]  /*6430*/  @!P0 SYNCS.PHASECHK.TRANS64 P0, [R0+URZ], R3 ;  /* 0x00000003000085a7 */ /* 0x000ea400080010ff */
[----:B--2---:R-:W-:Y:S05]  /*6440*/  @!P0 BRA `(.L_x_110) ;  /* 0xfffffffc00f08947 */ /* 0x004fea000383ffff */
[----:B------:R-:W-:Y:S05]  /*6450*/  BRA `(.L_x_55) ;  /* 0xffffffcc00087947 */ /* 0x000fea000383ffff */
.L_x_59:
[----:B------:R-:W-:-:S07]  /*6460*/  MOV R0, UR5 ;  /* 0x0000000500007c02 */ /* 0x000fce0008000f00 */
.L_x_111:
[----:B--2---:R2:W3:Y:S02]  /*6470*/  SYNCS.PHASECHK.TRANS64.TRYWAIT P0, [R0+URZ], R3 ;  /* 0x00000003000075a7 */ /* 0x0044e400080011ff */
[----:B---3--:R-:W-:Y:S05]  /*6480*/  @!P0 NANOSLEEP.SYNCS 0x989680 ;  /* 0x009896800000895d */ /* 0x008fea0003900000 */
[----:B------:R-:W3:Y:S02]  /*6490*/  @!P0 SYNCS.PHASECHK.TRANS64 P0, [R0+URZ], R3 ;  /* 0x00000003000085a7 */ /* 0x000ee400080010ff */
[----:B---3--:R-:W-:Y:S05]  /*64a0*/  @!P0 BRA `(.L_x_111) ;  /* 0xfffffffc00f08947 */ /* 0x008fea000383ffff */
[----:B------:R-:W-:Y:S05]  /*64b0*/  BRA `(.L_x_112) ;  /* 0xffffffcc00bc7947 */ /* 0x000fea000383ffff */
.L_x_60:
[----:B------:R-:W-:-:S07]  /*64c0*/  MOV R0, UR5 ;  /* 0x0000000500007c02 */ /* 0x000fce0008000f00 */
.L_x_113:
[----:B-1----:R1:W2:Y:S02]  /*64d0*/  SYNCS.PHASECHK.TRANS64.TRYWAIT P0, [R0+URZ], R3 ;  /* 0x00000003000075a7 */ /* 0x0022a400080011ff */
[----:B--2---:R-:W-:Y:S05]  /*64e0*/  @!P0 NANOSLEEP.SYNCS 0x989680 ;  /* 0x009896800000895d */ /* 0x004fea0003900000 */
[----:B------:R-:W2:Y:S02]  /*64f0*/  @!P0 SYNCS.PHASECHK.TRANS64 P0, [R0+URZ], R3 ;  /* 0x00000003000085a7 */ /* 0x000ea400080010ff */
[----:B--2---:R-:W-:Y:S05]  /*6500*/  @!P0 BRA `(.L_x_113) ;  /* 0xfffffffc00f08947 */ /* 0x004fea000383ffff */
[----:B------:R-:W-:Y:S05]  /*6510*/  BRA `(.L_x_114) ;  /* 0xffffffcc00c87947 */ /* 0x000fea000383ffff */
.L_x_61:
[----:B------:R-:W-:-:S07]  /*6520*/  MOV R0, UR5 ;  /* 0x0000000500007c02 */ /* 0x000fce0008000f00 */
.L_x_115:
[----:B-1----:R1:W2:Y:S02]  /*6530*/  SYNCS.PHASECHK.TRANS64.TRYWAIT P0, [R0+URZ], R3 ;  /* 0x00000003000075a7 */ /* 0x0022a400080011ff */
[----:B--2---:R-:W-:Y:S05]  /*6540*/  @!P0 NANOSLEEP.SYNCS 0x989680 ;  /* 0x009896800000895d */ /* 0x004fea0003900000 */
[----:B------:R-:W2:Y:S02]  /*6550*/  @!P0 SYNCS.PHASECHK.TRANS64 P0, [R0+URZ], R3 ;  /* 0x00000003000085a7 */ /* 0x000ea400080010ff */
[----:B--2---:R-:W-:Y:S05]  /*6560*/  @!P0 BRA `(.L_x_115) ;  /* 0xfffffffc00f08947 */ /* 0x004fea000383ffff */
[----:B------:R-:W-:Y:S05]  /*6570*/  BRA `(.L_x_116) ;  /* 0xffffffcc00d47947 */ /* 0x000fea000383ffff */
.L_x_62:
[----:B------:R-:W-:-:S07]  /*6580*/  MOV R0, UR7 ;  /* 0x0000000700007c02 */ /* 0x000fce0008000f00 */
.L_x_117:
[----:B-1----:R1:W2:Y:S02]  /*6590*/  SYNCS.PHASECHK.TRANS64.TRYWAIT P0, [R0+URZ], R3 ;  /* 0x00000003000075a7 */ /* 0x0022a400080011ff */
[----:B--2---:R-:W-:Y:S05]  /*65a0*/  @!P0 NANOSLEEP.SYNCS 0x989680 ;  /* 0x009896800000895d */ /* 0x004fea0003900000 */
[----:B------:R-:W2:Y:S02]  /*65b0*/  @!P0 SYNCS.PHASECHK.TRANS64 P0, [R0+URZ], R3 ;  /* 0x00000003000085a7 */ /* 0x000ea400080010ff */
[----:B--2---:R-:W-:Y:S05]  /*65c0*/  @!P0 BRA `(.L_x_117) ;  /* 0xfffffffc00f08947 */ /* 0x004fea000383ffff */
[----:B------:R-:W-:Y:S05]  /*65d0*/  BRA `(.L_x_118) ;  /* 0xffffffcc00e07947 */ /* 0x000fea000383ffff */
.L_x_67:
[----:B---3--:R3:W1:Y:S02]  /*65e0*/  SYNCS.PHASECHK.TRANS64.TRYWAIT P0, [R0+URZ+0x50], R3 ;  /* 0x00005003000075a7 */ /* 0x00866400080011ff */
[----:B-1----:R-:W-:Y:S05]  /*65f0*/  @!P0 NANOSLEEP.SYNCS 0x989680 ;  /* 0x009896800000895d */ /* 0x002fea0003900000 */
[----:B------:R-:W1:Y:S02]  /*6600*/  @!P0 SYNCS.PHASECHK.TRANS64 P0, [R0+URZ+0x50], R3 ;  /* 0x00005003000085a7 */ /* 0x000e6400080010ff */
[----:B-1----:R-:W-:Y:S05]  /*6610*/  @!P0 BRA `(.L_x_67) ;  /* 0xfffffffc00f08947 */ /* 0x002fea000383ffff */
[----:B------:R-:W-:Y:S05]  /*6620*/  BRA `(.L_x_119) ;  /* 0xffffffd000dc7947 */ /* 0x000fea000383ffff */
.L_x_70:
[----:B------:R-:W-:Y:S07]  /*6630*/  MOV R0, UR6 ;  /* 0x0000000600007c02 */ /* 0x000fee0008000f00 */
.L_x_120:
[----:B-1----:R1:W3:Y:S02]  /*6640*/  SYNCS.PHASECHK.TRANS64.TRYWAIT P0, [R0+URZ+0x48], R3 ;  /* 0x00004803000075a7 */ /* 0x0022e400080011ff */
[----:B---3--:R-:W-:Y:S05]  /*6650*/  @!P0 NANOSLEEP.SYNCS 0x989680 ;  /* 0x009896800000895d */ /* 0x008fea0003900000 */
[----:B------:R-:W3:Y:S02]  /*6660*/  @!P0 SYNCS.PHASECHK.TRANS64 P0, [R0+URZ+0x48], R3 ;  /* 0x00004803000085a7 */ /* 0x000ee400080010ff */
[----:B---3--:R-:W-:Y:S05]  /*6670*/  @!P0 BRA `(.L_x_120) ;  /* 0xfffffffc00f08947 */ /* 0x008fea000383ffff */
[----:B------:R-:W-:Y:S05]  /*6680*/  BRA `(.L_x_69) ;  /* 0xffffffd400c87947 */ /* 0x000fea000383ffff */
.L_x_73:
[----:B------:R-:W-:Y:S07]  /*6690*/  MOV R3, UR6 ;  /* 0x0000000600037c02 */ /* 0x000fee0008000f00 */
.L_x_121:
[----:B-1----:R1:W2:Y:S02]  /*66a0*/  SYNCS.PHASECHK.TRANS64.TRYWAIT P2, [R3+URZ+0x38], R26 ;  /* 0x0000381a030075a7 */ /* 0x0022a400080411ff */
[----:B--2---:R-:W-:Y:S05]  /*66b0*/  @!P2 NANOSLEEP.SYNCS 0x989680 ;  /* 0x009896800000a95d */ /* 0x004fea0003900000 */
[----:B------:R-:W2:Y:S02]  /*66c0*/  @!P2 SYNCS.PHASECHK.TRANS64 P2, [R3+URZ+0x38], R26 ;  /* 0x0000381a0300a5a7 */ /* 0x000ea400080410ff */
[----:B--2---:R-:W-:Y:S05]  /*66d0*/  @!P2 BRA `(.L_x_121) ;  /* 0xfffffffc00f0a947 */ /* 0x004fea000383ffff */
[----:B------:R-:W-:Y:S05]  /*66e0*/  BRA `(.L_x_122) ;  /* 0xffffffd8005c7947 */ /* 0x000fea000383ffff */
.L_x_76:
[----:B--2---:R2:W4:Y:S02]  /*66f0*/  SYNCS.PHASECHK.TRANS64.TRYWAIT P0, [R0+URZ+0x50], R3 ;  /* 0x00005003000075a7 */ /* 0x00452400080011ff */
[----:B----4-:R-:W-:Y:S05]  /*6700*/  @!P0 NANOSLEEP.SYNCS 0x989680 ;  /* 0x009896800000895d */ /* 0x010fea0003900000 */
[----:B------:R-:W4:Y:S02]  /*6710*/  @!P0 SYNCS.PHASECHK.TRANS64 P0, [R0+URZ+0x50], R3 ;  /* 0x00005003000085a7 */ /* 0x000f2400080010ff */
[----:B----4-:R-:W-:Y:S05]  /*6720*/  @!P0 BRA `(.L_x_76) ;  /* 0xfffffffc00f08947 */ /* 0x010fea000383ffff */
[----:B------:R-:W-:Y:S05]  /*6730*/  BRA `(.L_x_123) ;  /* 0xffffffdc00b87947 */ /* 0x000fea000383ffff */
.L_x_87:
[----:B-1----:R-:W-:Y:S04]  /*6740*/  MOV R0, UR43 ;  /* 0x0000002b00007c02 */ /* 0x002fe80008000f00 */
[----:B------:R1:W2:Y:S03]  /*6750*/  SYNCS.PHASECHK.TRANS64.TRYWAIT P1, [R0+URZ+0x30], R3 ;  /* 0x00003003000075a7 */ /* 0x0002a600080211ff */
[----:B--2---:R-:W-:Y:S05]  /*6760*/  @!P1 NANOSLEEP.SYNCS 0x989680 ;  /* 0x009896800000995d */ /* 0x004fea0003900000 */
[----:B------:R-:W2:Y:S02]  /*6770*/  @!P1 SYNCS.PHASECHK.TRANS64 P1, [R0+URZ+0x30], R3 ;  /* 0x00003003000095a7 */ /* 0x000ea400080210ff */
[----:B--2---:R-:W-:Y:S05]  /*6780*/  @!P1 BRA `(.L_x_87) ;  /* 0xfffffffc00ec9947 */ /* 0x004fea000383ffff */
[----:B------:R-:W-:Y:S05]  /*6790*/  BRA `(.L_x_86) ;  /* 0xffffffe800ac7947 */ /* 0x000fea000383ffff */
.L_x_89:
[----:B-1----:R1:W4:Y:S02]  /*67a0*/  SYNCS.PHASECHK.TRANS64.TRYWAIT P1, [R92+URZ+0x70], R7 ;  /* 0x000070075c0075a7 */ /* 0x00232400080211ff */
[----:B----4-:R-:W-:Y:S05]  /*67b0*/  @!P1 NANOSLEEP.SYNCS 0x989680 ;  /* 0x009896800000995d */ /* 0x010fea0003900000 */
[----:B------:R-:W4:Y:S02]  /*67c0*/  @!P1 SYNCS.PHASECHK.TRANS64 P1, [R92+URZ+0x70], R7 ;  /* 0x000070075c0095a7 */ /* 0x000f2400080210ff */
[----:B----4-:R-:W-:Y:S05]  /*67d0*/  @!P1 BRA `(.L_x_89) ;  /* 0xfffffffc00f09947 */ /* 0x010fea000383ffff */
[----:B------:R-:W-:Y:S05]  /*67e0*/  BRA `(.L_x_88) ;  /* 0xffffffe800e87947 */ /* 0x000fea000383ffff */
        .weak           $__internal_0_$__cuda_sm10x_tcgen05_guardrail_trap_col_being_dealloced_not_returned_by_alloc
        .type           $__internal_0_$__cuda_sm10x_tcgen05_guardrail_trap_col_being_dealloced_not_returned_by_alloc,@function
        .size           $__internal_0_$__cuda_sm10x_tcgen05_guardrail_trap_col_being_dealloced_not_returned_by_alloc,($__internal_1_$__cuda_sm10x_tcgen05_guardrail_trap_phase_invalid_during_alloc - $__internal_0_$__cuda_sm10x_tcgen05_guardrail_trap_col_being_dealloced_not_returned_by_alloc)
$__internal_0_$__cuda_sm10x_tcgen05_guardrail_trap_col_being_dealloced_not_returned_by_alloc:
[----:B------:R-:W-:Y:S05]  /*67f0*/  BPT.TRAP 0x1 ;  /* 0x000000040000795c */ /* 0x000fea0000300000 */
[----:B------:R-:W-:-:S04]  /*6800*/  HFMA2 R3, -RZ, RZ, 0, 0 ;  /* 0x00000000ff037431 */ /* 0x000fc800000001ff */
[----:B------:R-:W-:Y:S05]  /*6810*/  RET.REL.NODEC R2 `(_ZN7cutlass13device_kernelINS_4gemm6kernel13GemmUniversalIN4cute5tupleIJiiiiEEENS1_10collective13CollectiveMmaINS1_35MainloopSm100TmaUmmaWarpSpecializedILi3ELi2ELi4ENS5_IJNS4_1CILi1EEESB_SB_EEEEENS5_IJNSA_ILi64EEESE_SE_EEENS_12float_e4m3_tENS5_IJlSB_lEEESG_SH_NS4_8TiledMMAINS4_8MMA_AtomIJNS4_10MMA_TraitsINS4_19SM100_MMA_F8F6F4_SSEJSG_SG_fSE_SE_NS4_17integral_constantINS4_4UMMA5MajorELSO_0EEESP_NSM_INSN_7ScaleInELSQ_0EEESR_EEEEEENS4_6LayoutISC_NS5_IJNSA_ILi0EEESV_SV_EEEEENS5_IJNS4_10UnderscoreESY_SY_EEEEENS4_13SM90_TMA_LOADENS4_14ComposedLayoutINS4_7SwizzleILi2ELi4ELi3EEENS4_18smem_ptr_flag_bitsILi8EEENSU_INS5_IJNSA_ILi8EEESE_EEENS5_IJSE_SB_EEEEEEEvNS4_8identityES11_S1B_vS1C_EENS_8epilogue10collective18CollectiveEpilogueINS1E_23Sm100TmaWarpSpecializedILi1ELi1ELi32ELb0ELb0EEEJSF_NS5_IJNSU_ISE_SB_EES1J_EEESG_SH_SG_SH_NS1E_6fusion15FusionCallbacksIS1I_NS1L_17LinearCombinationISG_fSG_fLNS_15FloatRoundStyleE2EEESF_S1K_JEEENS4_5SM1004TMEM4LOAD26SM100_TMEM_LOAD_16dp32b32xES11_S1B_NS4_39AutoVectorizingCopyWithAssumedAlignmentILi128EEENS4_14SM90_TMA_STOREES1B_S1W_S1W_EEEvvEEEEvNT_6ParamsE) ;  /* 0xffffff9402f87950 */ /* 0x000fea0003c3ffff */
        .weak           $__internal_1_$__cuda_sm10x_tcgen05_guardrail_trap_phase_invalid_during_alloc
        .type           $__internal_1_$__cuda_sm10x_tcgen05_guardrail_trap_phase_invalid_during_alloc,@function
        .size           $__internal_1_$__cuda_sm10x_tcgen05_guardrail_trap_phase_invalid_during_alloc,($__internal_2_$__cuda_sm10x_tcgen05_guardrail_trap_unallocated_columns_being_dealloced - $__internal_1_$__cuda_sm10x_tcgen05_guardrail_trap_phase_invalid_during_alloc)
$__internal_1_$__cuda_sm10x_tcgen05_guardrail_trap_phase_invalid_during_alloc:
[----:B------:R-:W-:Y:S05]  /*6820*/  BPT.TRAP 0x1 ;  /* 0x000000040000795c */ /* 0x000fea0000300000 */
[----:B------:R-:W-:-:S04]  /*6830*/  MOV R3, 0x0 ;  /* 0x0000000000037802 */ /* 0x000fc80000000f00 */
[----:B------:R-:W-:Y:S05]  /*6840*/  RET.REL.NODEC R2 `(_ZN7cutlass13device_kernelINS_4gemm6kernel13GemmUniversalIN4cute5tupleIJiiiiEEENS1_10collective13CollectiveMmaINS1_35MainloopSm100TmaUmmaWarpSpecializedILi3ELi2ELi4ENS5_IJNS4_1CILi1EEESB_SB_EEEEENS5_IJNSA_ILi64EEESE_SE_EEENS_12float_e4m3_tENS5_IJlSB_lEEESG_SH_NS4_8TiledMMAINS4_8MMA_AtomIJNS4_10MMA_TraitsINS4_19SM100_MMA_F8F6F4_SSEJSG_SG_fSE_SE_NS4_17integral_constantINS4_4UMMA5MajorELSO_0EEESP_NSM_INSN_7ScaleInELSQ_0EEESR_EEEEEENS4_6LayoutISC_NS5_IJNSA_ILi0EEESV_SV_EEEEENS5_IJNS4_10UnderscoreESY_SY_EEEEENS4_13SM90_TMA_LOADENS4_14ComposedLayoutINS4_7SwizzleILi2ELi4ELi3EEENS4_18smem_ptr_flag_bitsILi8EEENSU_INS5_IJNSA_ILi8EEESE_EEENS5_IJSE_SB_EEEEEEEvNS4_8identityES11_S1B_vS1C_EENS_8epilogue10collective18CollectiveEpilogueINS1E_23Sm100TmaWarpSpecializedILi1ELi1ELi32ELb0ELb0EEEJSF_NS5_IJNSU_ISE_SB_EES1J_EEESG_SH_SG_SH_NS1E_6fusion15FusionCallbacksIS1I_NS1L_17LinearCombinationISG_fSG_fLNS_15FloatRoundStyleE2EEESF_S1K_JEEENS4_5SM1004TMEM4LOAD26SM100_TMEM_LOAD_16dp32b32xES11_S1B_NS4_39AutoVectorizingCopyWithAssumedAlignmentILi128EEENS4_14SM90_TMA_STOREES1B_S1W_S1W_EEEvvEEEEvNT_6ParamsE) ;  /* 0xffffff9402ec7950 */ /* 0x000fea0003c3ffff */
        .weak           $__internal_2_$__cuda_sm10x_tcgen05_guardrail_trap_unallocated_columns_being_dealloced
        .type           $__internal_2_$__cuda_sm10x_tcgen05_guardrail_trap_unallocated_columns_being_dealloced,@function
        .size           $__internal_2_$__cuda_sm10x_tcgen05_guardrail_trap_unallocated_columns_being_dealloced,(.L_x_125 - $__internal_2_$__cuda_sm10x_tcgen05_guardrail_trap_unallocated_columns_being_dealloced)
$__internal_2_$__cuda_sm10x_tcgen05_guardrail_trap_unallocated_columns_being_dealloced:
[----:B------:R-:W-:Y:S05]  /*6850*/  BPT.TRAP 0x1 ;  /* 0x000000040000795c */ /* 0x000fea0000300000 */
[----:B------:R-:W-:-:S04]  /*6860*/  HFMA2 R3, -RZ, RZ, 0, 0 ;  /* 0x00000000ff037431 */ /* 0x000fc800000001ff */
[----:B------:R-:W-:Y:S05]  /*6870*/  RET.REL.NODEC R2 `(_ZN7cutlass13device_kernelINS_4gemm6kernel13GemmUniversalIN4cute5tupleIJiiiiEEENS1_10collective13CollectiveMmaINS1_35MainloopSm100TmaUmmaWarpSpecializedILi3ELi2ELi4ENS5_IJNS4_1CILi1EEESB_SB_EEEEENS5_IJNSA_ILi64EEESE_SE_EEENS_12float_e4m3_tENS5_IJlSB_lEEESG_SH_NS4_8TiledMMAINS4_8MMA_AtomIJNS4_10MMA_TraitsINS4_19SM100_MMA_F8F6F4_SSEJSG_SG_fSE_SE_NS4_17integral_constantINS4_4UMMA5MajorELSO_0EEESP_NSM_INSN_7ScaleInELSQ_0EEESR_EEEEEENS4_6LayoutISC_NS5_IJNSA_ILi0EEESV_SV_EEEEENS5_IJNS4_10UnderscoreESY_SY_EEEEENS4_13SM90_TMA_LOADENS4_14ComposedLayoutINS4_7SwizzleILi2ELi4ELi3EEENS4_18smem_ptr_flag_bitsILi8EEENSU_INS5_IJNSA_ILi8EEESE_EEENS5_IJSE_SB_EEEEEEEvNS4_8identityES11_S1B_vS1C_EENS_8epilogue10collective18CollectiveEpilogueINS1E_23Sm100TmaWarpSpecializedILi1ELi1ELi32ELb0ELb0EEEJSF_NS5_IJNSU_ISE_SB_EES1J_EEESG_SH_SG_SH_NS1E_6fusion15FusionCallbacksIS1I_NS1L_17LinearCombinationISG_fSG_fLNS_15FloatRoundStyleE2EEESF_S1K_JEEENS4_5SM1004TMEM4LOAD26SM100_TMEM_LOAD_16dp32b32xES11_S1B_NS4_39AutoVectorizingCopyWithAssumedAlignmentILi128EEENS4_14SM90_TMA_STOREES1B_S1W_S1W_EEEvvEEEEvNT_6ParamsE) ;  /* 0xffffff9402e07950 */ /* 0x000fea0003c3ffff */
.L_x_124:
[----:B------:R-:W-:-:S00]  /*6880*/  BRA `(.L_x_124) ;  /* 0xfffffffc00fc7947 */ /* 0x000fc0000383ffff */
[----:B------:R-:W-:-:S00]  /*6890*/  NOP ;  /* 0x0000000000007918 */ /* 0x000fc00000000000 */
        /* <DEDUP_REMOVED lines=14> */
.L_x_125:


//--------------------- .nv.global.init           --------------------------
	.section	.nv.global.init,"aw",@progbits
.nv.global.init:
	.type		$str$27,@object
	.size		$str$27,($str$28 - $str$27)
$str$27:
        /*0000*/ 	.byte	0x28, 0x61, 0x64, 0x64, 0x72, 0x65, 0x73, 0x73, 0x20, 0x26, 0x20, 0x6d, 0x61, 0x73, 0x6b, 0x29
        /*0010*/ 	.byte	0x20, 0x3d, 0x3d, 0x20, 0x30, 0x00
	.type		$str$28,@object
	.size		$str$28,($str$26 - $str$28)
$str$28:
        /*0016*/ 	.byte	0x2f, 0x74, 0x6d, 0x70, 0x2f, 0x63, 0x75, 0x74, 0x6c, 0x61, 0x73, 0x73, 0x5f, 0x73, 0x77, 0x65
        /*0026*/ 	.byte	0x65, 0x70, 0x5f, 0x73, 0x72, 0x63, 0x2f, 0x69, 0x6e, 0x63, 0x6c, 0x75, 0x64, 0x65, 0x2f, 0x63
        /*0036*/ 	.byte	0x75, 0x74, 0x65, 0x2f, 0x70, 0x6f, 0x69, 0x6e, 0x74, 0x65, 0x72, 0x5f, 0x66, 0x6c, 0x61, 0x67
        /*0046*/ 	.byte	0x67, 0x65, 0x64, 0x2e, 0x68, 0x70, 0x70, 0x00
	.type		$str$26,@object
	.size		$str$26,($str$25 - $str$26)
$str$26:
        /*004e*/ 	.byte	0x2f, 0x74, 0x6d, 0x70, 0x2f, 0x63, 0x75, 0x74, 0x6c, 0x61, 0x73, 0x73, 0x5f, 0x73, 0x77, 0x65
        /*005e*/ 	.byte	0x65, 0x70, 0x5f, 0x73, 0x72, 0x63, 0x2f, 0x69, 0x6e, 0x63, 0x6c, 0x75, 0x64, 0x65, 0x2f, 0x63
        /*006e*/ 	.byte	0x75, 0x74, 0x65, 0x2f, 0x61, 0x74, 0x6f, 0x6d, 0x2f, 0x63, 0x6f, 0x70, 0x79, 0x5f, 0x74, 0x72
        /*007e*/ 	.byte	0x61, 0x69, 0x74, 0x73, 0x5f, 0x73, 0x6d, 0x31, 0x30, 0x30, 0x2e, 0x68, 0x70, 0x70, 0x00
	.type		$str$25,@object
	.size		$str$25,(__unnamed_1 - $str$25)
$str$25:
        /*008d*/ 	.byte	0x28, 0x28, 0x75, 0x69, 0x6e, 0x74, 0x33, 0x32, 0x5f, 0x74, 0x28, 0x74, 0x68, 0x72, 0x65, 0x61
        /*009d*/ 	.byte	0x64, 0x49, 0x64, 0x78, 0x2e, 0x78, 0x29, 0x20, 0x2f, 0x20, 0x33, 0x32, 0x29, 0x20, 0x25, 0x20
        /*00ad*/ 	.byte	0x34, 0x29, 0x20, 0x3d, 0x3d, 0x20, 0x28, 0x28, 0x28, 0x74, 0x6d, 0x65, 0x6d, 0x5f, 0x61, 0x64
        /*00bd*/ 	.byte	0x64, 0x72, 0x20, 0x3e, 0x3e, 0x20, 0x31, 0x36, 0x29, 0x20, 0x2f, 0x20, 0x33, 0x32, 0x29, 0x20
        /*00cd*/ 	.byte	0x25, 0x20, 0x34, 0x29, 0x00
	.type		__unnamed_1,@object
	.size		__unnamed_1,(__unnamed_2 - __unnamed_1)
__unnamed_1:
        /*00d2*/ 	.byte	0x61, 0x75, 0x74, 0x6f, 0x20, 0x63, 0x75, 0x74, 0x65, 0x3a, 0x3a, 0x61, 0x73, 0x5f, 0x70, 0x6f
        /* <DEDUP_REMOVED lines=24> */
        /*0262*/ 	.byte	0x3c, 0x34, 0x30, 0x39, 0x36, 0x3e, 0x3e, 0x3e, 0x3e, 0x5d, 0x00
	.type		__unnamed_2,@object
	.size		__unnamed_2,(.L_2 - __unnamed_2)
__unnamed_2:
        /* <DEDUP_REMOVED lines=40> */
        /*04ed*/ 	.byte	0x74, 0x65, 0x3a, 0x3a, 0x43, 0x3c, 0x30, 0x3e, 0x3e, 0x3e, 0x3e, 0x5d, 0x00
.L_2:


//--------------------- .nv.shared._ZN7cutlass13device_kernelINS_4gemm6kernel13GemmUniversalIN4cute5tupleIJiiiiEEENS1_10collective13CollectiveMmaINS1_35MainloopSm100TmaUmmaWarpSpecializedILi3ELi2ELi4ENS5_IJNS4_1CILi1EEESB_SB_EEEEENS5_IJNSA_ILi64EEESE_SE_EEENS_12float_e4m3_tENS5_IJlSB_lEEESG_SH_NS4_8TiledMMAINS4_8MMA_AtomIJNS4_10MMA_TraitsINS4_19SM100_MMA_F8F6F4_SSEJSG_SG_fSE_SE_NS4_17integral_constantINS4_4UMMA5MajorELSO_0EEESP_NSM_INSN_7ScaleInELSQ_0EEESR_EEEEEENS4_6LayoutISC_NS5_IJNSA_ILi0EEESV_SV_EEEEENS5_IJNS4_10UnderscoreESY_SY_EEEEENS4_13SM90_TMA_LOADENS4_14ComposedLayoutINS4_7SwizzleILi2ELi4ELi3EEENS4_18smem_ptr_flag_bitsILi8EEENSU_INS5_IJNSA_ILi8EEESE_EEENS5_IJSE_SB_EEEEEEEvNS4_8identityES11_S1B_vS1C_EENS_8epilogue10collective18CollectiveEpilogueINS1E_23Sm100TmaWarpSpecializedILi1ELi1ELi32ELb0ELb0EEEJSF_NS5_IJNSU_ISE_SB_EES1J_EEESG_SH_SG_SH_NS1E_6fusion15FusionCallbacksIS1I_NS1L_17LinearCombinationISG_fSG_fLNS_15FloatRoundStyleE2EEESF_S1K_JEEENS4_5SM1004TMEM4LOAD26SM100_TMEM_LOAD_16dp32b32xES11_S1B_NS4_39AutoVectorizingCopyWithAssumedAlignmentILi128EEENS4_14SM90_TMA_STOREES1B_S1W_S1W_EEEvvEEEEvNT_6ParamsE --------------------------
	.section	.nv.shared._ZN7cutlass13device_kernelINS_4gemm6kernel13GemmUniversalIN4cute5tupleIJiiiiEEENS1_10collective13CollectiveMmaINS1_35MainloopSm100TmaUmmaWarpSpecializedILi3ELi2ELi4ENS5_IJNS4_1CILi1EEESB_SB_EEEEENS5_IJNSA_ILi64EEESE_SE_EEENS_12float_e4m3_tENS5_IJlSB_lEEESG_SH_NS4_8TiledMMAINS4_8MMA_AtomIJNS4_10MMA_TraitsINS4_19SM100_MMA_F8F6F4_SSEJSG_SG_fSE_SE_NS4_17integral_constantINS4_4UMMA5MajorELSO_0EEESP_NSM_INSN_7ScaleInELSQ_0EEESR_EEEEEENS4_6LayoutISC_NS5_IJNSA_ILi0EEESV_SV_EEEEENS5_IJNS4_10UnderscoreESY_SY_EEEEENS4_13SM90_TMA_LOADENS4_14ComposedLayoutINS4_7SwizzleILi2ELi4ELi3EEENS4_18smem_ptr_flag_bitsILi8EEENSU_INS5_IJNSA_ILi8EEESE_EEENS5_IJSE_SB_EEEEEEEvNS4_8identityES11_S1B_vS1C_EENS_8epilogue10collective18CollectiveEpilogueINS1E_23Sm100TmaWarpSpecializedILi1ELi1ELi32ELb0ELb0EEEJSF_NS5_IJNSU_ISE_SB_EES1J_EEESG_SH_SG_SH_NS1E_6fusion15FusionCallbacksIS1I_NS1L_17LinearCombinationISG_fSG_fLNS_15FloatRoundStyleE2EEESF_S1K_JEEENS4_5SM1004TMEM4LOAD26SM100_TMEM_LOAD_16dp32b32xES11_S1B_NS4_39AutoVectorizingCopyWithAssumedAlignmentILi128EEENS4_14SM90_TMA_STOREES1B_S1W_S1W_EEEvvEEEEvNT_6ParamsE,"aw",@nobits
	.sectionflags	@""
	.align	16
	.zero		1024


//--------------------- .nv.shared.reserved.0     --------------------------
	.section	.nv.shared.reserved.0,"aw",@nobits
	.weak		__nv_reservedSMEM_offset_0_alias
	.size		__nv_reservedSMEM_offset_0_alias, 0, 64
	.other		__nv_reservedSMEM_offset_0_alias,@"STO_CUDA_RESERVED_SHARED STV_DEFAULT"
__nv_reservedSMEM_offset_0_alias:
	.zero		0
.nv.shared.reserved.0:
	.zero		64
	.weak		__nv_reservedSMEM_tcgen05_partition
	.type		__nv_reservedSMEM_tcgen05_partition,@object
	.size		__nv_reservedSMEM_tcgen05_partition,(.L_0 - __nv_reservedSMEM_tcgen05_partition)
__nv_reservedSMEM_tcgen05_partition:
	.zero		32
.L_0:


//--------------------- .nv.global                --------------------------
	.section	.nv.global,"aw",@nobits
.nv.global:
	.type		_ZN39_INTERNAL_d910a033_4_k_cu_51c323f6_74574cute1_E,@object
	.size		_ZN39_INTERNAL_d910a033_4_k_cu_51c323f6_74574cute1_E,(_ZN39_INTERNAL_d910a033_4_k_cu_51c323f6_74574cuda3std3__45__cpo6cbeginE - _ZN39_INTERNAL_d910a033_4_k_cu_51c323f6_74574cute1_E)
_ZN39_INTERNAL_d910a033_4_k_cu_51c323f6_74574cute1_E:
	.zero		1
	.type		_ZN39_INTERNAL_d910a033_4_k_cu_51c323f6_74574cuda3std3__45__cpo6cbeginE,@object
	.size		_ZN39_INTERNAL_d910a033_4_k_cu_51c323f6_74574cuda3std3__45__cpo6cbeginE,(_ZN39_INTERNAL_d910a033_4_k_cu_51c323f6_74574cuda3std3__48in_placeE - _ZN39_INTERNAL_d910a033_4_k_cu_51c323f6_74574cuda3std3__45__cpo6cbeginE)
_ZN39_INTERNAL_d910a033_4_k_cu_51c323f6_74574cuda3std3__45__cpo6cbeginE:
	.zero		1
	.type		_ZN39_INTERNAL_d910a033_4_k_cu_51c323f6_74574cuda3std3__48in_placeE,@object
	.size		_ZN39_INTERNAL_d910a033_4_k_cu_51c323f6_74574cuda3std3__48in_placeE,(_ZN39_INTERNAL_d910a033_4_k_cu_51c323f6_74574cuda3std6ranges3__45__cpo9iter_moveE - _ZN39_INTERNAL_d910a033_4_k_cu_51c323f6_74574cuda3std3__48in_placeE)
_ZN39_INTERNAL_d910a033_4_k_cu_51c323f6_74574cuda3std3__48in_placeE:
	.zero		1
	.type		_ZN39_INTERNAL_d910a033_4_k_cu_51c323f6_74574cuda3std6ranges3__45__cpo9iter_moveE,@object
	.size		_ZN39_INTERNAL_d910a033_4_k_cu_51c323f6_74574cuda3std6ranges3__45__cpo9iter_moveE,(_ZN39_INTERNAL_d910a033_4_k_cu_51c323f6_74574cuda3std3__45__cpo5beginE - _ZN39_INTERNAL_d910a033_4_k_cu_51c323f6_74574cuda3std6ranges3__45__cpo9iter_moveE)
_ZN39_INTERNAL_d910a033_4_k_cu_51c323f6_74574cuda3std6ranges3__45__cpo9iter_moveE:
	.zero		1
	.type		_ZN39_INTERNAL_d910a033_4_k_cu_51c323f6_74574cuda3std3__45__cpo5beginE,@object
	.size		_ZN39_INTERNAL_d910a033_4_k_cu_51c323f6_74574cuda3std3__45__cpo5beginE,(_ZN39_INTERNAL_d910a033_4_k_cu_51c323f6_74574cuda3std3__441_GLOBAL__N__d910a033_4_k_cu_51c323f6_74576ignoreE - _ZN39_INTERNAL_d910a033_4_k_cu_51c323f6_74574cuda3std3__45__cpo5beginE)
_ZN39_INTERNAL_d910a033_4_k_cu_51c323f6_74574cuda3std3__45__cpo5beginE:
	.zero		1
	.type		_ZN39_INTERNAL_d910a033_4_k_cu_51c323f6_74574cuda3std3__441_GLOBAL__N__d910a033_4_k_cu_51c323f6_74576ignoreE,@object
	.size		_ZN39_INTERNAL_d910a033_4_k_cu_51c323f6_74574cuda3std3__441_GLOBAL__N__d910a033_4_k_cu_51c323f6_74576ignoreE,(_ZN39_INTERNAL_d910a033_4_k_cu_51c323f6_74574cute7productE - _ZN39_INTERNAL_d910a033_4_k_cu_51c323f6_74574cuda3std3__441_GLOBAL__N__d910a033_4_k_cu_51c323f6_74576ignoreE)
_ZN39_INTERNAL_d910a033_4_k_cu_51c323f6_74574cuda3std3__441_GLOBAL__N__d910a033_4_k_cu_51c323f6_74576ignoreE:
	.zero		1
	.type		_ZN39_INTERNAL_d910a033_4_k_cu_51c323f6_74574cute7productE,@object
	.size		_ZN39_INTERNAL_d910a033_4_k_cu_51c323f6_74574cute7productE,(_ZN39_INTERNAL_d910a033_4_k_cu_51c323f6_74574cuda3std3__45__cpo3endE - _ZN39_INTERNAL_d910a033_4_k_cu_51c323f6_74574cute7productE)
_ZN39_INTERNAL_d910a033_4_k_cu_51c323f6_74574cute7productE:
	.zero		1
	.type		_ZN39_INTERNAL_d910a033_4_k_cu_51c323f6_74574cuda3std3__45__cpo3endE,@object
	.size		_ZN39_INTERNAL_d910a033_4_k_cu_51c323f6_74574cuda3std3__45__cpo3endE,(_ZN39_INTERNAL_d910a033_4_k_cu_51c323f6_74574cuda3std3__419piecewise_constructE - _ZN39_INTERNAL_d910a033_4_k_cu_51c323f6_74574cuda3std3__45__cpo3endE)
_ZN39_INTERNAL_d910a033_4_k_cu_51c323f6_74574cuda3std3__45__cpo3endE:
	.zero		1
	.type		_ZN39_INTERNAL_d910a033_4_k_cu_51c323f6_74574cuda3std3__419piecewise_constructE,@object
	.size		_ZN39_INTERNAL_d910a033_4_k_cu_51c323f6_74574cuda3std3__419piecewise_constructE,(_ZN39_INTERNAL_d910a033_4_k_cu_51c323f6_74574cuda3std3__45__cpo4cendE - _ZN39_INTERNAL_d910a033_4_k_cu_51c323f6_74574cuda3std3__419piecewise_constructE)
_ZN39_INTERNAL_d910a033_4_k_cu_51c323f6_74574cuda3std3__419piecewise_constructE:
	.zero		1
	.type		_ZN39_INTERNAL_d910a033_4_k_cu_51c323f6_74574cuda3std3__45__cpo4cendE,@object
	.size		_ZN39_INTERNAL_d910a033_4_k_cu_51c323f6_74574cuda3std3__45__cpo4cendE,(_ZN39_INTERNAL_d910a033_4_k_cu_51c323f6_74574cuda3std6ranges3__45__cpo4swapE - _ZN39_INTERNAL_d910a033_4_k_cu_51c323f6_74574cuda3std3__45__cpo4cendE)
_ZN39_INTERNAL_d910a033_4_k_cu_51c323f6_74574cuda3std3__45__cpo4cendE:
	.zero		1
	.type		_ZN39_INTERNAL_d910a033_4_k_cu_51c323f6_74574cuda3std6ranges3__45__cpo4swapE,@object
	.size		_ZN39_INTERNAL_d910a033_4_k_cu_51c323f6_74574cuda3std6ranges3__45__cpo4swapE,(.L_10 - _ZN39_INTERNAL_d910a033_4_k_cu_51c323f6_74574cuda3std6ranges3__45__cpo4swapE)
_ZN39_INTERNAL_d910a033_4_k_cu_51c323f6_74574cuda3std6ranges3__45__cpo4swapE:
	.zero		1
.L_10:


//--------------------- .nv.constant0._ZN7cutlass13device_kernelINS_4gemm6kernel13GemmUniversalIN4cute5tupleIJiiiiEEENS1_10collective13CollectiveMmaINS1_35MainloopSm100TmaUmmaWarpSpecializedILi3ELi2ELi4ENS5_IJNS4_1CILi1EEESB_SB_EEEEENS5_IJNSA_ILi64EEESE_SE_EEENS_12float_e4m3_tENS5_IJlSB_lEEESG_SH_NS4_8TiledMMAINS4_8MMA_AtomIJNS4_10MMA_TraitsINS4_19SM100_MMA_F8F6F4_SSEJSG_SG_fSE_SE_NS4_17integral_constantINS4_4UMMA5MajorELSO_0EEESP_NSM_INSN_7ScaleInELSQ_0EEESR_EEEEEENS4_6LayoutISC_NS5_IJNSA_ILi0EEESV_SV_EEEEENS5_IJNS4_10UnderscoreESY_SY_EEEEENS4_13SM90_TMA_LOADENS4_14ComposedLayoutINS4_7SwizzleILi2ELi4ELi3EEENS4_18smem_ptr_flag_bitsILi8EEENSU_INS5_IJNSA_ILi8EEESE_EEENS5_IJSE_SB_EEEEEEEvNS4_8identityES11_S1B_vS1C_EENS_8epilogue10collective18CollectiveEpilogueINS1E_23Sm100TmaWarpSpecializedILi1ELi1ELi32ELb0ELb0EEEJSF_NS5_IJNSU_ISE_SB_EES1J_EEESG_SH_SG_SH_NS1E_6fusion15FusionCallbacksIS1I_NS1L_17LinearCombinationISG_fSG_fLNS_15FloatRoundStyleE2EEESF_S1K_JEEENS4_5SM1004TMEM4LOAD26SM100_TMEM_LOAD_16dp32b32xES11_S1B_NS4_39AutoVectorizingCopyWithAssumedAlignmentILi128EEENS4_14SM90_TMA_STOREES1B_S1W_S1W_EEEvvEEEEvNT_6ParamsE --------------------------
	.section	.nv.constant0._ZN7cutlass13device_kernelINS_4gemm6kernel13GemmUniversalIN4cute5tupleIJiiiiEEENS1_10collective13CollectiveMmaINS1_35MainloopSm100TmaUmmaWarpSpecializedILi3ELi2ELi4ENS5_IJNS4_1CILi1EEESB_SB_EEEEENS5_IJNSA_ILi64EEESE_SE_EEENS_12float_e4m3_tENS5_IJlSB_lEEESG_SH_NS4_8TiledMMAINS4_8MMA_AtomIJNS4_10MMA_TraitsINS4_19SM100_MMA_F8F6F4_SSEJSG_SG_fSE_SE_NS4_17integral_constantINS4_4UMMA5MajorELSO_0EEESP_NSM_INSN_7ScaleInELSQ_0EEESR_EEEEEENS4_6LayoutISC_NS5_IJNSA_ILi0EEESV_SV_EEEEENS5_IJNS4_10UnderscoreESY_SY_EEEEENS4_13SM90_TMA_LOADENS4_14ComposedLayoutINS4_7SwizzleILi2ELi4ELi3EEENS4_18smem_ptr_flag_bitsILi8EEENSU_INS5_IJNSA_ILi8EEESE_EEENS5_IJSE_SB_EEEEEEEvNS4_8identityES11_S1B_vS1C_EENS_8epilogue10collective18CollectiveEpilogueINS1E_23Sm100TmaWarpSpecializedILi1ELi1ELi32ELb0ELb0EEEJSF_NS5_IJNSU_ISE_SB_EES1J_EEESG_SH_SG_SH_NS1E_6fusion15FusionCallbacksIS1I_NS1L_17LinearCombinationISG_fSG_fLNS_15FloatRoundStyleE2EEESF_S1K_JEEENS4_5SM1004TMEM4LOAD26SM100_TMEM_LOAD_16dp32b32xES11_S1B_NS4_39AutoVectorizingCopyWithAssumedAlignmentILi128EEENS4_14SM90_TMA_STOREES1B_S1W_S1W_EEEvvEEEEvNT_6ParamsE,"a",@progbits
	.sectionflags	@""
	.align	4
.nv.constant0._ZN7cutlass13device_kernelINS_4gemm6kernel13GemmUniversalIN4cute5tupleIJiiiiEEENS1_10collective13CollectiveMmaINS1_35MainloopSm100TmaUmmaWarpSpecializedILi3ELi2ELi4ENS5_IJNS4_1CILi1EEESB_SB_EEEEENS5_IJNSA_ILi64EEESE_SE_EEENS_12float_e4m3_tENS5_IJlSB_lEEESG_SH_NS4_8TiledMMAINS4_8MMA_AtomIJNS4_10MMA_TraitsINS4_19SM100_MMA_F8F6F4_SSEJSG_SG_fSE_SE_NS4_17integral_constantINS4_4UMMA5MajorELSO_0EEESP_NSM_INSN_7ScaleInELSQ_0EEESR_EEEEEENS4_6LayoutISC_NS5_IJNSA_ILi0EEESV_SV_EEEEENS5_IJNS4_10UnderscoreESY_SY_EEEEENS4_13SM90_TMA_LOADENS4_14ComposedLayoutINS4_7SwizzleILi2ELi4ELi3EEENS4_18smem_ptr_flag_bitsILi8EEENSU_INS5_IJNSA_ILi8EEESE_EEENS5_IJSE_SB_EEEEEEEvNS4_8identityES11_S1B_vS1C_EENS_8epilogue10collective18CollectiveEpilogueINS1E_23Sm100TmaWarpSpecializedILi1ELi1ELi32ELb0ELb0EEEJSF_NS5_IJNSU_ISE_SB_EES1J_EEESG_SH_SG_SH_NS1E_6fusion15FusionCallbacksIS1I_NS1L_17LinearCombinationISG_fSG_fLNS_15FloatRoundStyleE2EEESF_S1K_JEEENS4_5SM1004TMEM4LOAD26SM100_TMEM_LOAD_16dp32b32xES11_S1B_NS4_39AutoVectorizingCopyWithAssumedAlignmentILi128EEENS4_14SM90_TMA_STOREES1B_S1W_S1W_EEEvvEEEEvNT_6ParamsE:
	.zero		2944


//--------------------- SYMBOLS --------------------------

	.type		.nv.reservedSmem.offset0,@object
	.size		.nv.reservedSmem.offset0,0x4
	.type		.nv.reservedSmem.cap,@object
	.size		.nv.reservedSmem.cap,0x4
	.type		__assertfail,@function
